//
// Generated by NVIDIA NVVM Compiler
//
// Compiler Build ID: CL-36424714
// Cuda compilation tools, release 13.0, V13.0.88
// Based on NVVM 20.0.0
//

.version 9.0
.target sm_100
.address_size 64

	// .globl	_Z20SetInitialConditionsPfS_S_PKfPKi
.extern .func  (.param .b32 func_retval0) vprintf
(
	.param .b64 vprintf_param_0,
	.param .b64 vprintf_param_1
)
;
.const .align 4 .f32 tau0 = 0f40600000;
.const .align 4 .f32 visc = 0f3F800000;
.const .align 4 .b8 node_params[8] = {205, 204, 204, 61};
// _ZZ19CollideAndPropagatePKiPfS1_S1_S1_S1_iE7prop_fE has been demoted
// _ZZ19CollideAndPropagatePKiPfS1_S1_S1_S1_iE8prop_fNE has been demoted
// _ZZ19CollideAndPropagatePKiPfS1_S1_S1_S1_iE8prop_fSE has been demoted
.global .align 1 .b8 $str[57] = {69, 82, 82, 40, 115, 117, 98, 100, 111, 109, 97, 105, 110, 61, 48, 41, 58, 32, 73, 110, 118, 97, 108, 105, 100, 32, 118, 97, 108, 117, 101, 32, 111, 102, 32, 102, 67, 32, 40, 37, 102, 41, 32, 97, 116, 58, 32, 40, 37, 100, 44, 32, 37, 100, 41, 10};
.global .align 1 .b8 $str$1[57] = {69, 82, 82, 40, 115, 117, 98, 100, 111, 109, 97, 105, 110, 61, 48, 41, 58, 32, 73, 110, 118, 97, 108, 105, 100, 32, 118, 97, 108, 117, 101, 32, 111, 102, 32, 102, 69, 32, 40, 37, 102, 41, 32, 97, 116, 58, 32, 40, 37, 100, 44, 32, 37, 100, 41, 10};
.global .align 1 .b8 $str$2[57] = {69, 82, 82, 40, 115, 117, 98, 100, 111, 109, 97, 105, 110, 61, 48, 41, 58, 32, 73, 110, 118, 97, 108, 105, 100, 32, 118, 97, 108, 117, 101, 32, 111, 102, 32, 102, 78, 32, 40, 37, 102, 41, 32, 97, 116, 58, 32, 40, 37, 100, 44, 32, 37, 100, 41, 10};
.global .align 1 .b8 $str$3[57] = {69, 82, 82, 40, 115, 117, 98, 100, 111, 109, 97, 105, 110, 61, 48, 41, 58, 32, 73, 110, 118, 97, 108, 105, 100, 32, 118, 97, 108, 117, 101, 32, 111, 102, 32, 102, 87, 32, 40, 37, 102, 41, 32, 97, 116, 58, 32, 40, 37, 100, 44, 32, 37, 100, 41, 10};
.global .align 1 .b8 $str$4[57] = {69, 82, 82, 40, 115, 117, 98, 100, 111, 109, 97, 105, 110, 61, 48, 41, 58, 32, 73, 110, 118, 97, 108, 105, 100, 32, 118, 97, 108, 117, 101, 32, 111, 102, 32, 102, 83, 32, 40, 37, 102, 41, 32, 97, 116, 58, 32, 40, 37, 100, 44, 32, 37, 100, 41, 10};
.global .align 1 .b8 $str$5[58] = {69, 82, 82, 40, 115, 117, 98, 100, 111, 109, 97, 105, 110, 61, 48, 41, 58, 32, 73, 110, 118, 97, 108, 105, 100, 32, 118, 97, 108, 117, 101, 32, 111, 102, 32, 102, 78, 69, 32, 40, 37, 102, 41, 32, 97, 116, 58, 32, 40, 37, 100, 44, 32, 37, 100, 41, 10};
.global .align 1 .b8 $str$6[58] = {69, 82, 82, 40, 115, 117, 98, 100, 111, 109, 97, 105, 110, 61, 48, 41, 58, 32, 73, 110, 118, 97, 108, 105, 100, 32, 118, 97, 108, 117, 101, 32, 111, 102, 32, 102, 78, 87, 32, 40, 37, 102, 41, 32, 97, 116, 58, 32, 40, 37, 100, 44, 32, 37, 100, 41, 10};
.global .align 1 .b8 $str$7[58] = {69, 82, 82, 40, 115, 117, 98, 100, 111, 109, 97, 105, 110, 61, 48, 41, 58, 32, 73, 110, 118, 97, 108, 105, 100, 32, 118, 97, 108, 117, 101, 32, 111, 102, 32, 102, 83, 87, 32, 40, 37, 102, 41, 32, 97, 116, 58, 32, 40, 37, 100, 44, 32, 37, 100, 41, 10};
.global .align 1 .b8 $str$8[58] = {69, 82, 82, 40, 115, 117, 98, 100, 111, 109, 97, 105, 110, 61, 48, 41, 58, 32, 73, 110, 118, 97, 108, 105, 100, 32, 118, 97, 108, 117, 101, 32, 111, 102, 32, 102, 83, 69, 32, 40, 37, 102, 41, 32, 97, 116, 58, 32, 40, 37, 100, 44, 32, 37, 100, 41, 10};
.global .align 1 .b8 $str$9[56] = {105, 110, 118, 97, 108, 105, 100, 32, 110, 111, 100, 101, 32, 105, 110, 100, 101, 120, 32, 100, 101, 116, 101, 99, 116, 101, 100, 32, 105, 110, 32, 115, 112, 97, 114, 115, 101, 32, 99, 111, 108, 108, 32, 37, 100, 32, 40, 37, 100, 44, 32, 37, 100, 41, 10};
.global .align 1 .b8 $str$10[56] = {105, 110, 118, 97, 108, 105, 100, 32, 110, 111, 100, 101, 32, 105, 110, 100, 101, 120, 32, 100, 101, 116, 101, 99, 116, 101, 100, 32, 105, 110, 32, 115, 112, 97, 114, 115, 101, 32, 100, 105, 115, 116, 32, 37, 100, 32, 40, 37, 100, 44, 32, 37, 100, 41, 10};

.visible .entry _Z20SetInitialConditionsPfS_S_PKfPKi(
	.param .u64 .ptr .align 1 _Z20SetInitialConditionsPfS_S_PKfPKi_param_0,
	.param .u64 .ptr .align 1 _Z20SetInitialConditionsPfS_S_PKfPKi_param_1,
	.param .u64 .ptr .align 1 _Z20SetInitialConditionsPfS_S_PKfPKi_param_2,
	.param .u64 .ptr .align 1 _Z20SetInitialConditionsPfS_S_PKfPKi_param_3,
	.param .u64 .ptr .align 1 _Z20SetInitialConditionsPfS_S_PKfPKi_param_4
)
{
	.reg .pred 	%p<2>;
	.reg .b32 	%r<15>;
	.reg .b32 	%f<47>;
	.reg .b64 	%rd<30>;

	ld.param.u64 	%rd1, [_Z20SetInitialConditionsPfS_S_PKfPKi_param_0];
	ld.param.u64 	%rd2, [_Z20SetInitialConditionsPfS_S_PKfPKi_param_1];
	ld.param.u64 	%rd3, [_Z20SetInitialConditionsPfS_S_PKfPKi_param_2];
	ld.param.u64 	%rd4, [_Z20SetInitialConditionsPfS_S_PKfPKi_param_3];
	mov.u32 	%r2, %tid.x;
	mov.u32 	%r3, %ctaid.x;
	mov.u32 	%r4, %ntid.x;
	mad.lo.s32 	%r1, %r3, %r4, %r2;
	setp.gt.s32 	%p1, %r1, 257;
	@%p1 bra 	$L__BB0_2;
	mov.u32 	%r5, %ctaid.y;
	mad.lo.s32 	%r6, %r5, 288, %r1;
	cvta.to.global.u64 	%rd5, %rd4;
	cvta.to.global.u64 	%rd6, %rd2;
	cvta.to.global.u64 	%rd7, %rd3;
	cvta.to.global.u64 	%rd8, %rd1;
	mul.wide.u32 	%rd9, %r6, 4;
	add.s64 	%rd10, %rd5, %rd9;
	ld.global.nc.f32 	%f1, [%rd10];
	add.s64 	%rd11, %rd6, %rd9;
	ld.global.nc.f32 	%f2, [%rd11];
	add.s64 	%rd12, %rd7, %rd9;
	ld.global.nc.f32 	%f3, [%rd12];
	mul.f32 	%f4, %f1, 0f3EE38E39;
	mul.f32 	%f5, %f2, %f2;
	mul.f32 	%f6, %f5, 0fBFC00000;
	mul.f32 	%f7, %f3, %f3;
	mul.f32 	%f8, %f7, 0f3FC00000;
	sub.f32 	%f9, %f6, %f8;
	fma.rn.f32 	%f10, %f4, %f9, %f4;
	add.s64 	%rd13, %rd8, %rd9;
	st.global.f32 	[%rd13], %f10;
	mul.f32 	%f11, %f1, 0f3DE38E39;
	mul.f32 	%f12, %f2, 0f40400000;
	add.f32 	%f13, %f12, 0f40400000;
	mul.f32 	%f14, %f2, %f13;
	sub.f32 	%f15, %f14, %f8;
	fma.rn.f32 	%f16, %f11, %f15, %f11;
	add.s32 	%r7, %r6, 74304;
	mul.wide.u32 	%rd14, %r7, 4;
	add.s64 	%rd15, %rd8, %rd14;
	st.global.f32 	[%rd15], %f16;
	fma.rn.f32 	%f17, %f3, 0f40400000, 0f40400000;
	fma.rn.f32 	%f18, %f3, %f17, %f6;
	fma.rn.f32 	%f19, %f11, %f18, %f11;
	add.s32 	%r8, %r6, 148608;
	mul.wide.u32 	%rd16, %r8, 4;
	add.s64 	%rd17, %rd8, %rd16;
	st.global.f32 	[%rd17], %f19;
	add.f32 	%f20, %f12, 0fC0400000;
	mul.f32 	%f21, %f2, %f20;
	sub.f32 	%f22, %f21, %f8;
	fma.rn.f32 	%f23, %f11, %f22, %f11;
	add.s32 	%r9, %r6, 222912;
	mul.wide.u32 	%rd18, %r9, 4;
	add.s64 	%rd19, %rd8, %rd18;
	st.global.f32 	[%rd19], %f23;
	fma.rn.f32 	%f24, %f3, 0f40400000, 0fC0400000;
	fma.rn.f32 	%f25, %f3, %f24, %f6;
	fma.rn.f32 	%f26, %f11, %f25, %f11;
	add.s32 	%r10, %r6, 297216;
	mul.wide.u32 	%rd20, %r10, 4;
	add.s64 	%rd21, %rd8, %rd20;
	st.global.f32 	[%rd21], %f26;
	mul.f32 	%f27, %f1, 0f3CE38E39;
	mul.f32 	%f28, %f3, 0f41100000;
	add.f32 	%f29, %f12, %f28;
	add.f32 	%f30, %f29, 0f40400000;
	mul.f32 	%f31, %f2, %f30;
	fma.rn.f32 	%f32, %f3, %f17, %f31;
	fma.rn.f32 	%f33, %f27, %f32, %f27;
	add.s32 	%r11, %r6, 371520;
	mul.wide.u32 	%rd22, %r11, 4;
	add.s64 	%rd23, %rd8, %rd22;
	st.global.f32 	[%rd23], %f33;
	sub.f32 	%f34, %f12, %f28;
	add.f32 	%f35, %f34, 0fC0400000;
	mul.f32 	%f36, %f2, %f35;
	fma.rn.f32 	%f37, %f3, %f17, %f36;
	fma.rn.f32 	%f38, %f27, %f37, %f27;
	add.s32 	%r12, %r6, 445824;
	mul.wide.u32 	%rd24, %r12, 4;
	add.s64 	%rd25, %rd8, %rd24;
	st.global.f32 	[%rd25], %f38;
	add.f32 	%f39, %f29, 0fC0400000;
	mul.f32 	%f40, %f2, %f39;
	fma.rn.f32 	%f41, %f3, %f24, %f40;
	fma.rn.f32 	%f42, %f27, %f41, %f27;
	add.s32 	%r13, %r6, 520128;
	mul.wide.u32 	%rd26, %r13, 4;
	add.s64 	%rd27, %rd8, %rd26;
	st.global.f32 	[%rd27], %f42;
	add.f32 	%f43, %f34, 0f40400000;
	mul.f32 	%f44, %f2, %f43;
	fma.rn.f32 	%f45, %f3, %f24, %f44;
	fma.rn.f32 	%f46, %f27, %f45, %f27;
	add.s32 	%r14, %r6, 594432;
	mul.wide.u32 	%rd28, %r14, 4;
	add.s64 	%rd29, %rd8, %rd28;
	st.global.f32 	[%rd29], %f46;
$L__BB0_2:
	ret;

}
	// .globl	_Z18PrepareMacroFieldsPKiPKfPfi
.visible .entry _Z18PrepareMacroFieldsPKiPKfPfi(
	.param .u64 .ptr .align 1 _Z18PrepareMacroFieldsPKiPKfPfi_param_0,
	.param .u64 .ptr .align 1 _Z18PrepareMacroFieldsPKiPKfPfi_param_1,
	.param .u64 .ptr .align 1 _Z18PrepareMacroFieldsPKiPKfPfi_param_2,
	.param .u32 _Z18PrepareMacroFieldsPKiPKfPfi_param_3
)
{
	.reg .pred 	%p<3>;
	.reg .b32 	%r<17>;
	.reg .b32 	%f<18>;
	.reg .b64 	%rd<28>;

	ld.param.u64 	%rd1, [_Z18PrepareMacroFieldsPKiPKfPfi_param_0];
	ld.param.u64 	%rd2, [_Z18PrepareMacroFieldsPKiPKfPfi_param_1];
	ld.param.u64 	%rd3, [_Z18PrepareMacroFieldsPKiPKfPfi_param_2];
	mov.u32 	%r2, %tid.x;
	mov.u32 	%r3, %ctaid.x;
	mov.u32 	%r4, %ntid.x;
	mad.lo.s32 	%r5, %r3, %r4, %r2;
	mov.u32 	%r6, %ctaid.y;
	mad.lo.s32 	%r1, %r6, 288, %r5;
	setp.gt.s32 	%p1, %r5, 257;
	@%p1 bra 	$L__BB1_3;
	cvta.to.global.u64 	%rd4, %rd1;
	mul.wide.u32 	%rd5, %r1, 4;
	add.s64 	%rd6, %rd4, %rd5;
	ld.global.nc.u32 	%r7, [%rd6];
	and.b32  	%r8, %r7, 7;
	setp.eq.s32 	%p2, %r8, 4;
	@%p2 bra 	$L__BB1_3;
	cvta.to.global.u64 	%rd7, %rd2;
	add.s64 	%rd9, %rd7, %rd5;
	ld.global.nc.f32 	%f1, [%rd9];
	add.s32 	%r9, %r1, 74304;
	mul.wide.u32 	%rd10, %r9, 4;
	add.s64 	%rd11, %rd7, %rd10;
	ld.global.nc.f32 	%f2, [%rd11];
	add.s32 	%r10, %r1, 148608;
	mul.wide.u32 	%rd12, %r10, 4;
	add.s64 	%rd13, %rd7, %rd12;
	ld.global.nc.f32 	%f3, [%rd13];
	add.s32 	%r11, %r1, 222912;
	mul.wide.u32 	%rd14, %r11, 4;
	add.s64 	%rd15, %rd7, %rd14;
	ld.global.nc.f32 	%f4, [%rd15];
	add.s32 	%r12, %r1, 297216;
	mul.wide.u32 	%rd16, %r12, 4;
	add.s64 	%rd17, %rd7, %rd16;
	ld.global.nc.f32 	%f5, [%rd17];
	add.s32 	%r13, %r1, 371520;
	mul.wide.u32 	%rd18, %r13, 4;
	add.s64 	%rd19, %rd7, %rd18;
	ld.global.nc.f32 	%f6, [%rd19];
	add.s32 	%r14, %r1, 445824;
	mul.wide.u32 	%rd20, %r14, 4;
	add.s64 	%rd21, %rd7, %rd20;
	ld.global.nc.f32 	%f7, [%rd21];
	add.s32 	%r15, %r1, 520128;
	mul.wide.u32 	%rd22, %r15, 4;
	add.s64 	%rd23, %rd7, %rd22;
	ld.global.nc.f32 	%f8, [%rd23];
	add.s32 	%r16, %r1, 594432;
	mul.wide.u32 	%rd24, %r16, 4;
	add.s64 	%rd25, %rd7, %rd24;
	ld.global.nc.f32 	%f9, [%rd25];
	add.f32 	%f10, %f1, %f2;
	add.f32 	%f11, %f10, %f3;
	add.f32 	%f12, %f11, %f6;
	add.f32 	%f13, %f12, %f7;
	add.f32 	%f14, %f5, %f13;
	add.f32 	%f15, %f14, %f9;
	add.f32 	%f16, %f8, %f15;
	add.f32 	%f17, %f4, %f16;
	cvta.to.global.u64 	%rd26, %rd3;
	add.s64 	%rd27, %rd26, %rd5;
	st.global.f32 	[%rd27], %f17;
$L__BB1_3:
	ret;

}
	// .globl	_Z19CollideAndPropagatePKiPfS1_S1_S1_S1_i
.visible .entry _Z19CollideAndPropagatePKiPfS1_S1_S1_S1_i(
	.param .u64 .ptr .align 1 _Z19CollideAndPropagatePKiPfS1_S1_S1_S1_i_param_0,
	.param .u64 .ptr .align 1 _Z19CollideAndPropagatePKiPfS1_S1_S1_S1_i_param_1,
	.param .u64 .ptr .align 1 _Z19CollideAndPropagatePKiPfS1_S1_S1_S1_i_param_2,
	.param .u64 .ptr .align 1 _Z19CollideAndPropagatePKiPfS1_S1_S1_S1_i_param_3,
	.param .u64 .ptr .align 1 _Z19CollideAndPropagatePKiPfS1_S1_S1_S1_i_param_4,
	.param .u64 .ptr .align 1 _Z19CollideAndPropagatePKiPfS1_S1_S1_S1_i_param_5,
	.param .u32 _Z19CollideAndPropagatePKiPfS1_S1_S1_S1_i_param_6
)
{
	.local .align 16 .b8 	__local_depot2[16];
	.reg .b64 	%SP;
	.reg .b64 	%SPL;
	.reg .pred 	%p<65>;
	.reg .b16 	%rs<26>;
	.reg .b32 	%r<60>;
	.reg .b32 	%f<350>;
	.reg .b64 	%rd<97>;
	.reg .b64 	%fd<10>;
	// demoted variable
	.shared .align 4 .b8 _ZZ19CollideAndPropagatePKiPfS1_S1_S1_S1_iE7prop_fE[256];
	// demoted variable
	.shared .align 4 .b8 _ZZ19CollideAndPropagatePKiPfS1_S1_S1_S1_iE8prop_fNE[256];
	// demoted variable
	.shared .align 4 .b8 _ZZ19CollideAndPropagatePKiPfS1_S1_S1_S1_iE8prop_fSE[256];
	mov.u64 	%SPL, __local_depot2;
	cvta.local.u64 	%SP, %SPL;
	ld.param.u64 	%rd4, [_Z19CollideAndPropagatePKiPfS1_S1_S1_S1_i_param_0];
	ld.param.u64 	%rd5, [_Z19CollideAndPropagatePKiPfS1_S1_S1_S1_i_param_1];
	ld.param.u64 	%rd9, [_Z19CollideAndPropagatePKiPfS1_S1_S1_S1_i_param_2];
	ld.param.u32 	%r14, [_Z19CollideAndPropagatePKiPfS1_S1_S1_S1_i_param_6];
	cvta.to.global.u64 	%rd1, %rd9;
	add.u64 	%rd2, %SPL, 0;
	mov.u32 	%r1, %tid.x;
	mov.u32 	%r15, %ctaid.x;
	mov.u32 	%r16, %ntid.x;
	mad.lo.s32 	%r2, %r15, %r16, %r1;
	mov.u32 	%r3, %ctaid.y;
	mad.lo.s32 	%r4, %r3, 288, %r2;
	setp.gt.s32 	%p2, %r2, 257;
	@%p2 bra 	$L__BB2_88;
	cvta.to.global.u64 	%rd11, %rd4;
	mul.wide.u32 	%rd12, %r4, 4;
	add.s64 	%rd13, %rd11, %rd12;
	ld.global.nc.u32 	%r5, [%rd13];
	and.b32  	%r6, %r5, 7;
	setp.eq.s32 	%p3, %r6, 4;
	@%p3 bra 	$L__BB2_88;
	cvta.to.global.u64 	%rd14, %rd5;
	shr.u32 	%r7, %r5, 5;
	add.s64 	%rd16, %rd14, %rd12;
	ld.global.nc.f32 	%f340, [%rd16];
	add.s32 	%r8, %r4, 74304;
	mul.wide.u32 	%rd17, %r8, 4;
	add.s64 	%rd18, %rd14, %rd17;
	ld.global.nc.f32 	%f320, [%rd18];
	add.s32 	%r17, %r4, 148608;
	mul.wide.u32 	%rd19, %r17, 4;
	add.s64 	%rd20, %rd14, %rd19;
	ld.global.nc.f32 	%f319, [%rd20];
	add.s32 	%r9, %r4, 222912;
	mul.wide.u32 	%rd21, %r9, 4;
	add.s64 	%rd22, %rd14, %rd21;
	ld.global.nc.f32 	%f318, [%rd22];
	add.s32 	%r18, %r4, 297216;
	mul.wide.u32 	%rd23, %r18, 4;
	add.s64 	%rd24, %rd14, %rd23;
	ld.global.nc.f32 	%f317, [%rd24];
	add.s32 	%r19, %r4, 371520;
	mul.wide.u32 	%rd25, %r19, 4;
	add.s64 	%rd26, %rd14, %rd25;
	ld.global.nc.f32 	%f316, [%rd26];
	add.s32 	%r20, %r4, 445824;
	mul.wide.u32 	%rd27, %r20, 4;
	add.s64 	%rd28, %rd14, %rd27;
	ld.global.nc.f32 	%f315, [%rd28];
	add.s32 	%r21, %r4, 520128;
	mul.wide.u32 	%rd29, %r21, 4;
	add.s64 	%rd30, %rd14, %rd29;
	ld.global.nc.f32 	%f314, [%rd30];
	add.s32 	%r22, %r4, 594432;
	mul.wide.u32 	%rd31, %r22, 4;
	add.s64 	%rd32, %rd14, %rd31;
	ld.global.nc.f32 	%f313, [%rd32];
	add.s32 	%r23, %r6, -1;
	setp.gt.u32 	%p4, %r23, 1;
	setp.gt.u32 	%p5, %r5, 31;
	and.pred  	%p6, %p5, %p4;
	@%p6 bra 	$L__BB2_4;
	add.f32 	%f111, %f340, %f320;
	add.f32 	%f112, %f111, %f319;
	add.f32 	%f113, %f112, %f316;
	add.f32 	%f114, %f113, %f315;
	add.f32 	%f115, %f317, %f114;
	add.f32 	%f116, %f115, %f313;
	add.f32 	%f117, %f314, %f116;
	add.f32 	%f321, %f318, %f117;
	add.f32 	%f118, %f320, %f316;
	sub.f32 	%f119, %f118, %f315;
	add.f32 	%f120, %f119, %f313;
	sub.f32 	%f121, %f120, %f314;
	sub.f32 	%f122, %f121, %f318;
	div.rn.f32 	%f323, %f122, %f321;
	add.f32 	%f123, %f319, %f316;
	add.f32 	%f124, %f123, %f315;
	sub.f32 	%f125, %f124, %f317;
	sub.f32 	%f126, %f125, %f313;
	sub.f32 	%f127, %f126, %f314;
	div.rn.f32 	%f322, %f127, %f321;
	bra.uni 	$L__BB2_21;
$L__BB2_4:
	setp.ne.s32 	%p7, %r6, 3;
	@%p7 bra 	$L__BB2_21;
	setp.gt.s32 	%p8, %r7, 2;
	@%p8 bra 	$L__BB2_9;
	setp.eq.s32 	%p11, %r7, 1;
	mov.f32 	%f305, %f315;
	mov.f32 	%f306, %f314;
	mov.f32 	%f307, %f315;
	mov.f32 	%f308, %f314;
	mov.f32 	%f310, %f318;
	mov.f32 	%f312, %f318;
	@%p11 bra 	$L__BB2_12;
	setp.eq.s32 	%p12, %r7, 2;
	mov.f32 	%f305, %f313;
	mov.f32 	%f306, %f314;
	mov.f32 	%f307, %f315;
	mov.f32 	%f308, %f316;
	mov.f32 	%f310, %f318;
	mov.f32 	%f312, %f320;
	@%p12 bra 	$L__BB2_8;
	bra.uni 	$L__BB2_12;
$L__BB2_8:
	mov.f32 	%f305, %f313;
	mov.f32 	%f306, %f314;
	mov.f32 	%f307, %f313;
	mov.f32 	%f308, %f314;
	mov.f32 	%f310, %f318;
	mov.f32 	%f319, %f317;
	mov.f32 	%f312, %f320;
	bra.uni 	$L__BB2_12;
$L__BB2_9:
	setp.eq.s32 	%p9, %r7, 3;
	mov.f32 	%f305, %f313;
	mov.f32 	%f306, %f316;
	mov.f32 	%f307, %f313;
	mov.f32 	%f308, %f316;
	mov.f32 	%f310, %f320;
	mov.f32 	%f312, %f320;
	@%p9 bra 	$L__BB2_12;
	setp.eq.s32 	%p10, %r7, 4;
	mov.f32 	%f305, %f313;
	mov.f32 	%f306, %f314;
	mov.f32 	%f307, %f315;
	mov.f32 	%f308, %f316;
	mov.f32 	%f310, %f318;
	mov.f32 	%f312, %f320;
	@%p10 bra 	$L__BB2_11;
	bra.uni 	$L__BB2_12;
$L__BB2_11:
	mov.f32 	%f305, %f315;
	mov.f32 	%f306, %f316;
	mov.f32 	%f307, %f315;
	mov.f32 	%f308, %f316;
	mov.f32 	%f317, %f319;
	mov.f32 	%f310, %f318;
	mov.f32 	%f312, %f320;
$L__BB2_12:
	add.f32 	%f98, %f340, %f312;
	add.f32 	%f99, %f319, %f98;
	add.f32 	%f100, %f308, %f99;
	add.f32 	%f101, %f307, %f100;
	add.f32 	%f102, %f317, %f101;
	add.f32 	%f103, %f305, %f102;
	add.f32 	%f104, %f306, %f103;
	add.f32 	%f321, %f310, %f104;
	shr.u32 	%r24, %r5, 1;
	cvt.u64.u32 	%rd33, %r24;
	and.b64  	%rd34, %rd33, 12;
	mov.u64 	%rd35, node_params;
	add.s64 	%rd36, %rd35, %rd34;
	ld.const.f32 	%f323, [%rd36];
	ld.const.f32 	%f322, [%rd36+4];
	setp.gt.s32 	%p13, %r7, 2;
	@%p13 bra 	$L__BB2_16;
	setp.eq.s32 	%p16, %r7, 1;
	@%p16 bra 	$L__BB2_19;
	setp.eq.s32 	%p17, %r7, 2;
	mov.f32 	%f313, %f305;
	mov.f32 	%f314, %f306;
	mov.f32 	%f315, %f307;
	mov.f32 	%f316, %f308;
	mov.f32 	%f318, %f310;
	mov.f32 	%f320, %f312;
	@%p17 bra 	$L__BB2_15;
	bra.uni 	$L__BB2_21;
$L__BB2_15:
	mov.f32 	%f107, 0f3F800000;
	sub.f32 	%f108, %f107, %f322;
	div.rn.f32 	%f321, %f321, %f108;
	mov.f32 	%f313, %f305;
	mov.f32 	%f314, %f306;
	mov.f32 	%f315, %f307;
	mov.f32 	%f316, %f308;
	mov.f32 	%f318, %f310;
	mov.f32 	%f320, %f312;
	bra.uni 	$L__BB2_21;
$L__BB2_16:
	setp.eq.s32 	%p14, %r7, 3;
	@%p14 bra 	$L__BB2_20;
	setp.eq.s32 	%p15, %r7, 4;
	mov.f32 	%f313, %f305;
	mov.f32 	%f314, %f306;
	mov.f32 	%f315, %f307;
	mov.f32 	%f316, %f308;
	mov.f32 	%f318, %f310;
	mov.f32 	%f320, %f312;
	@%p15 bra 	$L__BB2_18;
	bra.uni 	$L__BB2_21;
$L__BB2_18:
	add.f32 	%f105, %f322, 0f3F800000;
	div.rn.f32 	%f321, %f321, %f105;
	mov.f32 	%f313, %f305;
	mov.f32 	%f314, %f306;
	mov.f32 	%f315, %f307;
	mov.f32 	%f316, %f308;
	mov.f32 	%f318, %f310;
	mov.f32 	%f320, %f312;
	bra.uni 	$L__BB2_21;
$L__BB2_19:
	mov.f32 	%f109, 0f3F800000;
	sub.f32 	%f110, %f109, %f323;
	div.rn.f32 	%f321, %f321, %f110;
	mov.f32 	%f313, %f305;
	mov.f32 	%f314, %f306;
	mov.f32 	%f315, %f307;
	mov.f32 	%f316, %f308;
	mov.f32 	%f318, %f310;
	mov.f32 	%f320, %f312;
	bra.uni 	$L__BB2_21;
$L__BB2_20:
	add.f32 	%f106, %f323, 0f3F800000;
	div.rn.f32 	%f321, %f321, %f106;
	mov.f32 	%f313, %f305;
	mov.f32 	%f314, %f306;
	mov.f32 	%f315, %f307;
	mov.f32 	%f316, %f308;
	mov.f32 	%f318, %f310;
	mov.f32 	%f320, %f312;
$L__BB2_21:
	setp.eq.s32 	%p18, %r6, 2;
	mov.f32 	%f332, %f315;
	mov.f32 	%f333, %f316;
	mov.f32 	%f336, %f319;
	mov.f32 	%f337, %f320;
	@%p18 bra 	$L__BB2_35;
	setp.ne.s32 	%p19, %r6, 3;
	@%p19 bra 	$L__BB2_34;
	setp.gt.s32 	%p20, %r7, 1;
	@%p20 bra 	$L__BB2_27;
	setp.eq.s32 	%p24, %r7, 0;
	mov.f32 	%f332, %f315;
	mov.f32 	%f333, %f316;
	mov.f32 	%f336, %f319;
	mov.f32 	%f337, %f320;
	@%p24 bra 	$L__BB2_35;
	setp.eq.s32 	%p25, %r7, 1;
	@%p25 bra 	$L__BB2_26;
	bra.uni 	$L__BB2_33;
$L__BB2_26:
	mul.f32 	%f144, %f321, 0f3F2AAAAB;
	fma.rn.f32 	%f320, %f144, %f323, %f318;
	mul.f32 	%f145, %f323, 0f3E2AAAAB;
	mul.f32 	%f146, %f322, 0f3E2AAAAB;
	add.f32 	%f147, %f146, %f145;
	fma.rn.f32 	%f316, %f321, %f147, %f314;
	sub.f32 	%f148, %f145, %f146;
	fma.rn.f32 	%f313, %f321, %f148, %f315;
	bra.uni 	$L__BB2_33;
$L__BB2_27:
	setp.eq.s32 	%p21, %r7, 2;
	@%p21 bra 	$L__BB2_31;
	setp.eq.s32 	%p22, %r7, 3;
	@%p22 bra 	$L__BB2_32;
	setp.eq.s32 	%p23, %r7, 4;
	@%p23 bra 	$L__BB2_30;
	bra.uni 	$L__BB2_33;
$L__BB2_30:
	mul.f32 	%f128, %f321, 0fBF2AAAAB;
	fma.rn.f32 	%f317, %f128, %f322, %f319;
	mul.f32 	%f129, %f323, 0fBE2AAAAB;
	mul.f32 	%f130, %f322, 0f3E2AAAAB;
	sub.f32 	%f131, %f129, %f130;
	fma.rn.f32 	%f314, %f321, %f131, %f316;
	mul.f32 	%f132, %f323, 0f3E2AAAAB;
	sub.f32 	%f133, %f132, %f130;
	fma.rn.f32 	%f313, %f321, %f133, %f315;
	bra.uni 	$L__BB2_33;
$L__BB2_31:
	mul.f32 	%f139, %f321, 0f3F2AAAAB;
	fma.rn.f32 	%f319, %f139, %f322, %f317;
	mul.f32 	%f140, %f323, 0f3E2AAAAB;
	mul.f32 	%f141, %f322, 0f3E2AAAAB;
	add.f32 	%f142, %f141, %f140;
	fma.rn.f32 	%f316, %f321, %f142, %f314;
	sub.f32 	%f143, %f141, %f140;
	fma.rn.f32 	%f315, %f321, %f143, %f313;
	bra.uni 	$L__BB2_33;
$L__BB2_32:
	mul.f32 	%f134, %f321, 0fBF2AAAAB;
	fma.rn.f32 	%f318, %f134, %f323, %f320;
	mul.f32 	%f135, %f323, 0fBE2AAAAB;
	mul.f32 	%f136, %f322, 0f3E2AAAAB;
	add.f32 	%f137, %f136, %f135;
	fma.rn.f32 	%f315, %f321, %f137, %f313;
	sub.f32 	%f138, %f135, %f136;
	fma.rn.f32 	%f314, %f321, %f138, %f316;
$L__BB2_33:
	add.f32 	%f149, %f316, %f320;
	add.f32 	%f150, %f315, %f149;
	add.f32 	%f151, %f313, %f150;
	add.f32 	%f152, %f314, %f151;
	add.f32 	%f153, %f318, %f152;
	mul.f32 	%f154, %f323, %f323;
	add.f32 	%f155, %f154, 0f3EAAAAAB;
	mul.f32 	%f156, %f321, %f155;
	sub.f32 	%f157, %f153, %f156;
	sub.f32 	%f158, %f316, %f315;
	sub.f32 	%f159, %f158, %f313;
	add.f32 	%f160, %f314, %f159;
	mul.f32 	%f161, %f321, %f323;
	mul.f32 	%f162, %f322, %f161;
	sub.f32 	%f163, %f160, %f162;
	add.f32 	%f164, %f316, %f319;
	add.f32 	%f165, %f315, %f164;
	add.f32 	%f166, %f317, %f165;
	add.f32 	%f167, %f313, %f166;
	add.f32 	%f168, %f314, %f167;
	mul.f32 	%f169, %f322, %f322;
	add.f32 	%f170, %f169, 0f3EAAAAAB;
	mul.f32 	%f171, %f321, %f170;
	sub.f32 	%f172, %f168, %f171;
	mul.f32 	%f173, %f321, 0f3EE38E39;
	mul.f32 	%f174, %f154, 0fBFC00000;
	mul.f32 	%f175, %f169, 0f3FC00000;
	sub.f32 	%f176, %f174, %f175;
	fma.rn.f32 	%f177, %f173, %f176, %f173;
	mul.f32 	%f178, %f157, 0f3F2AAAAB;
	sub.f32 	%f179, %f177, %f178;
	mul.f32 	%f180, %f172, 0f3F2AAAAB;
	sub.f32 	%f181, %f179, %f180;
	max.f32 	%f340, %f181, 0f33D6BF95;
	mul.f32 	%f182, %f321, 0f3DE38E39;
	mul.f32 	%f183, %f323, 0f40400000;
	add.f32 	%f184, %f183, 0f40400000;
	mul.f32 	%f185, %f323, %f184;
	sub.f32 	%f186, %f185, %f175;
	fma.rn.f32 	%f187, %f182, %f186, %f182;
	fma.rn.f32 	%f188, %f157, 0f3EAAAAAB, %f187;
	mul.f32 	%f189, %f172, 0f3E2AAAAB;
	sub.f32 	%f190, %f188, %f189;
	max.f32 	%f318, %f190, 0f33D6BF95;
	fma.rn.f32 	%f191, %f322, 0f40400000, 0f40400000;
	fma.rn.f32 	%f192, %f322, %f191, %f174;
	fma.rn.f32 	%f193, %f182, %f192, %f182;
	fma.rn.f32 	%f194, %f157, 0fBE2AAAAB, %f193;
	fma.rn.f32 	%f195, %f172, 0f3EAAAAAB, %f194;
	max.f32 	%f317, %f195, 0f33D6BF95;
	add.f32 	%f196, %f183, 0fC0400000;
	mul.f32 	%f197, %f323, %f196;
	sub.f32 	%f198, %f197, %f175;
	fma.rn.f32 	%f199, %f182, %f198, %f182;
	fma.rn.f32 	%f200, %f157, 0f3EAAAAAB, %f199;
	sub.f32 	%f201, %f200, %f189;
	max.f32 	%f337, %f201, 0f33D6BF95;
	fma.rn.f32 	%f202, %f322, 0f40400000, 0fC0400000;
	fma.rn.f32 	%f203, %f322, %f202, %f174;
	fma.rn.f32 	%f204, %f182, %f203, %f182;
	fma.rn.f32 	%f205, %f157, 0fBE2AAAAB, %f204;
	fma.rn.f32 	%f206, %f172, 0f3EAAAAAB, %f205;
	max.f32 	%f336, %f206, 0f33D6BF95;
	mul.f32 	%f207, %f321, 0f3CE38E39;
	mul.f32 	%f208, %f322, 0f41100000;
	add.f32 	%f209, %f208, %f183;
	add.f32 	%f210, %f209, 0f40400000;
	mul.f32 	%f211, %f323, %f210;
	fma.rn.f32 	%f212, %f322, %f191, %f211;
	fma.rn.f32 	%f213, %f207, %f212, %f207;
	fma.rn.f32 	%f214, %f157, 0f3DAAAAAB, %f213;
	mul.f32 	%f215, %f163, 0f3E800000;
	add.f32 	%f216, %f215, %f214;
	fma.rn.f32 	%f217, %f172, 0f3DAAAAAB, %f216;
	max.f32 	%f314, %f217, 0f33D6BF95;
	sub.f32 	%f218, %f183, %f208;
	add.f32 	%f219, %f218, 0fC0400000;
	mul.f32 	%f220, %f323, %f219;
	fma.rn.f32 	%f221, %f322, %f191, %f220;
	fma.rn.f32 	%f222, %f207, %f221, %f207;
	fma.rn.f32 	%f223, %f157, 0f3DAAAAAB, %f222;
	sub.f32 	%f224, %f223, %f215;
	fma.rn.f32 	%f225, %f172, 0f3DAAAAAB, %f224;
	max.f32 	%f313, %f225, 0f33D6BF95;
	add.f32 	%f226, %f209, 0fC0400000;
	mul.f32 	%f227, %f323, %f226;
	fma.rn.f32 	%f228, %f322, %f202, %f227;
	fma.rn.f32 	%f229, %f207, %f228, %f207;
	fma.rn.f32 	%f230, %f157, 0f3DAAAAAB, %f229;
	add.f32 	%f231, %f215, %f230;
	fma.rn.f32 	%f232, %f172, 0f3DAAAAAB, %f231;
	max.f32 	%f333, %f232, 0f33D6BF95;
	add.f32 	%f233, %f218, 0f40400000;
	mul.f32 	%f234, %f323, %f233;
	fma.rn.f32 	%f235, %f322, %f202, %f234;
	fma.rn.f32 	%f236, %f207, %f235, %f207;
	fma.rn.f32 	%f237, %f157, 0f3DAAAAAB, %f236;
	sub.f32 	%f238, %f237, %f215;
	fma.rn.f32 	%f239, %f172, 0f3DAAAAAB, %f238;
	max.f32 	%f332, %f239, 0f33D6BF95;
	bra.uni 	$L__BB2_35;
$L__BB2_34:
	mov.f32 	%f332, %f313;
	mov.f32 	%f333, %f314;
	mov.f32 	%f313, %f315;
	mov.f32 	%f314, %f316;
	mov.f32 	%f336, %f317;
	mov.f32 	%f337, %f318;
	mov.f32 	%f317, %f319;
	mov.f32 	%f318, %f320;
$L__BB2_35:
	and.b32  	%r10, %r5, 5;
	setp.ne.s32 	%p26, %r10, 1;
	@%p26 bra 	$L__BB2_56;
	mul.f32 	%f240, %f321, 0f3EE38E39;
	mul.f32 	%f241, %f323, %f323;
	mul.f32 	%f242, %f241, 0fBFC00000;
	mul.f32 	%f243, %f322, %f322;
	mul.f32 	%f244, %f243, 0f3FC00000;
	sub.f32 	%f245, %f242, %f244;
	fma.rn.f32 	%f246, %f240, %f245, %f240;
	mul.f32 	%f247, %f321, 0f3DE38E39;
	mul.f32 	%f248, %f323, 0f40400000;
	add.f32 	%f249, %f248, 0f40400000;
	mul.f32 	%f250, %f323, %f249;
	sub.f32 	%f251, %f250, %f244;
	fma.rn.f32 	%f252, %f247, %f251, %f247;
	fma.rn.f32 	%f253, %f322, 0f40400000, 0f40400000;
	fma.rn.f32 	%f254, %f322, %f253, %f242;
	fma.rn.f32 	%f255, %f247, %f254, %f247;
	add.f32 	%f256, %f248, 0fC0400000;
	mul.f32 	%f257, %f323, %f256;
	sub.f32 	%f258, %f257, %f244;
	fma.rn.f32 	%f259, %f247, %f258, %f247;
	fma.rn.f32 	%f260, %f322, 0f40400000, 0fC0400000;
	fma.rn.f32 	%f261, %f322, %f260, %f242;
	fma.rn.f32 	%f262, %f247, %f261, %f247;
	mul.f32 	%f263, %f321, 0f3CE38E39;
	mul.f32 	%f264, %f322, 0f41100000;
	add.f32 	%f265, %f264, %f248;
	add.f32 	%f266, %f265, 0f40400000;
	mul.f32 	%f267, %f323, %f266;
	fma.rn.f32 	%f268, %f322, %f253, %f267;
	fma.rn.f32 	%f269, %f263, %f268, %f263;
	sub.f32 	%f270, %f248, %f264;
	add.f32 	%f271, %f270, 0fC0400000;
	mul.f32 	%f272, %f323, %f271;
	fma.rn.f32 	%f273, %f322, %f253, %f272;
	fma.rn.f32 	%f274, %f263, %f273, %f263;
	add.f32 	%f275, %f265, 0fC0400000;
	mul.f32 	%f276, %f323, %f275;
	fma.rn.f32 	%f277, %f322, %f260, %f276;
	fma.rn.f32 	%f278, %f263, %f277, %f263;
	add.f32 	%f279, %f270, 0f40400000;
	mul.f32 	%f280, %f323, %f279;
	fma.rn.f32 	%f281, %f322, %f260, %f280;
	fma.rn.f32 	%f282, %f263, %f281, %f263;
	sub.f32 	%f283, %f246, %f340;
	fma.rn.f32 	%f340, %f283, 0f3E924925, %f340;
	sub.f32 	%f284, %f252, %f318;
	fma.rn.f32 	%f318, %f284, 0f3E924925, %f318;
	sub.f32 	%f285, %f255, %f317;
	fma.rn.f32 	%f317, %f285, 0f3E924925, %f317;
	sub.f32 	%f286, %f259, %f337;
	fma.rn.f32 	%f337, %f286, 0f3E924925, %f337;
	sub.f32 	%f287, %f262, %f336;
	fma.rn.f32 	%f336, %f287, 0f3E924925, %f336;
	sub.f32 	%f288, %f269, %f314;
	fma.rn.f32 	%f314, %f288, 0f3E924925, %f314;
	sub.f32 	%f289, %f274, %f313;
	fma.rn.f32 	%f313, %f289, 0f3E924925, %f313;
	sub.f32 	%f290, %f278, %f333;
	fma.rn.f32 	%f333, %f290, 0f3E924925, %f333;
	sub.f32 	%f291, %f282, %f332;
	fma.rn.f32 	%f332, %f291, 0f3E924925, %f332;
	abs.f32 	%f292, %f340;
	setp.ne.f32 	%p27, %f292, 0f7F800000;
	mov.b16 	%rs19, 1;
	@%p27 bra 	$L__BB2_38;
	cvt.f64.f32 	%fd1, %f340;
	st.local.f64 	[%rd2], %fd1;
	st.local.v2.u32 	[%rd2+8], {%r2, %r3};
	mov.u64 	%rd37, $str;
	cvta.global.u64 	%rd38, %rd37;
	add.u64 	%rd39, %SP, 0;
	{ // callseq 0, 0
	.param .b64 param0;
	st.param.b64 	[param0], %rd38;
	.param .b64 param1;
	st.param.b64 	[param1], %rd39;
	.param .b32 retval0;
	call.uni (retval0), 
	vprintf, 
	(
	param0, 
	param1
	);
	ld.param.b32 	%r25, [retval0];
	} // callseq 0
	mov.b16 	%rs19, 0;
$L__BB2_38:
	abs.f32 	%f293, %f318;
	setp.ne.f32 	%p28, %f293, 0f7F800000;
	@%p28 bra 	$L__BB2_40;
	cvt.f64.f32 	%fd2, %f318;
	st.local.f64 	[%rd2], %fd2;
	st.local.v2.u32 	[%rd2+8], {%r2, %r3};
	mov.u64 	%rd40, $str$1;
	cvta.global.u64 	%rd41, %rd40;
	add.u64 	%rd42, %SP, 0;
	{ // callseq 1, 0
	.param .b64 param0;
	st.param.b64 	[param0], %rd41;
	.param .b64 param1;
	st.param.b64 	[param1], %rd42;
	.param .b32 retval0;
	call.uni (retval0), 
	vprintf, 
	(
	param0, 
	param1
	);
	ld.param.b32 	%r27, [retval0];
	} // callseq 1
	mov.b16 	%rs19, 0;
$L__BB2_40:
	abs.f32 	%f294, %f317;
	setp.ne.f32 	%p29, %f294, 0f7F800000;
	@%p29 bra 	$L__BB2_42;
	cvt.f64.f32 	%fd3, %f317;
	st.local.f64 	[%rd2], %fd3;
	st.local.v2.u32 	[%rd2+8], {%r2, %r3};
	mov.u64 	%rd43, $str$2;
	cvta.global.u64 	%rd44, %rd43;
	add.u64 	%rd45, %SP, 0;
	{ // callseq 2, 0
	.param .b64 param0;
	st.param.b64 	[param0], %rd44;
	.param .b64 param1;
	st.param.b64 	[param1], %rd45;
	.param .b32 retval0;
	call.uni (retval0), 
	vprintf, 
	(
	param0, 
	param1
	);
	ld.param.b32 	%r29, [retval0];
	} // callseq 2
	mov.b16 	%rs19, 0;
$L__BB2_42:
	abs.f32 	%f295, %f337;
	setp.ne.f32 	%p30, %f295, 0f7F800000;
	@%p30 bra 	$L__BB2_44;
	cvt.f64.f32 	%fd4, %f337;
	st.local.f64 	[%rd2], %fd4;
	st.local.v2.u32 	[%rd2+8], {%r2, %r3};
	mov.u64 	%rd46, $str$3;
	cvta.global.u64 	%rd47, %rd46;
	add.u64 	%rd48, %SP, 0;
	{ // callseq 3, 0
	.param .b64 param0;
	st.param.b64 	[param0], %rd47;
	.param .b64 param1;
	st.param.b64 	[param1], %rd48;
	.param .b32 retval0;
	call.uni (retval0), 
	vprintf, 
	(
	param0, 
	param1
	);
	ld.param.b32 	%r31, [retval0];
	} // callseq 3
	mov.b16 	%rs19, 0;
$L__BB2_44:
	abs.f32 	%f296, %f336;
	setp.ne.f32 	%p31, %f296, 0f7F800000;
	@%p31 bra 	$L__BB2_46;
	cvt.f64.f32 	%fd5, %f336;
	st.local.f64 	[%rd2], %fd5;
	st.local.v2.u32 	[%rd2+8], {%r2, %r3};
	mov.u64 	%rd49, $str$4;
	cvta.global.u64 	%rd50, %rd49;
	add.u64 	%rd51, %SP, 0;
	{ // callseq 4, 0
	.param .b64 param0;
	st.param.b64 	[param0], %rd50;
	.param .b64 param1;
	st.param.b64 	[param1], %rd51;
	.param .b32 retval0;
	call.uni (retval0), 
	vprintf, 
	(
	param0, 
	param1
	);
	ld.param.b32 	%r33, [retval0];
	} // callseq 4
	mov.b16 	%rs19, 0;
$L__BB2_46:
	abs.f32 	%f297, %f314;
	setp.ne.f32 	%p32, %f297, 0f7F800000;
	@%p32 bra 	$L__BB2_48;
	cvt.f64.f32 	%fd6, %f314;
	st.local.f64 	[%rd2], %fd6;
	st.local.v2.u32 	[%rd2+8], {%r2, %r3};
	mov.u64 	%rd52, $str$5;
	cvta.global.u64 	%rd53, %rd52;
	add.u64 	%rd54, %SP, 0;
	{ // callseq 5, 0
	.param .b64 param0;
	st.param.b64 	[param0], %rd53;
	.param .b64 param1;
	st.param.b64 	[param1], %rd54;
	.param .b32 retval0;
	call.uni (retval0), 
	vprintf, 
	(
	param0, 
	param1
	);
	ld.param.b32 	%r35, [retval0];
	} // callseq 5
	mov.b16 	%rs19, 0;
$L__BB2_48:
	abs.f32 	%f298, %f313;
	setp.ne.f32 	%p33, %f298, 0f7F800000;
	@%p33 bra 	$L__BB2_50;
	cvt.f64.f32 	%fd7, %f313;
	st.local.f64 	[%rd2], %fd7;
	st.local.v2.u32 	[%rd2+8], {%r2, %r3};
	mov.u64 	%rd55, $str$6;
	cvta.global.u64 	%rd56, %rd55;
	add.u64 	%rd57, %SP, 0;
	{ // callseq 6, 0
	.param .b64 param0;
	st.param.b64 	[param0], %rd56;
	.param .b64 param1;
	st.param.b64 	[param1], %rd57;
	.param .b32 retval0;
	call.uni (retval0), 
	vprintf, 
	(
	param0, 
	param1
	);
	ld.param.b32 	%r37, [retval0];
	} // callseq 6
	mov.b16 	%rs19, 0;
$L__BB2_50:
	abs.f32 	%f299, %f333;
	setp.ne.f32 	%p34, %f299, 0f7F800000;
	@%p34 bra 	$L__BB2_52;
	cvt.f64.f32 	%fd8, %f333;
	st.local.f64 	[%rd2], %fd8;
	st.local.v2.u32 	[%rd2+8], {%r2, %r3};
	mov.u64 	%rd58, $str$7;
	cvta.global.u64 	%rd59, %rd58;
	add.u64 	%rd60, %SP, 0;
	{ // callseq 7, 0
	.param .b64 param0;
	st.param.b64 	[param0], %rd59;
	.param .b64 param1;
	st.param.b64 	[param1], %rd60;
	.param .b32 retval0;
	call.uni (retval0), 
	vprintf, 
	(
	param0, 
	param1
	);
	ld.param.b32 	%r39, [retval0];
	} // callseq 7
	mov.b16 	%rs19, 0;
$L__BB2_52:
	abs.f32 	%f300, %f332;
	setp.ne.f32 	%p35, %f300, 0f7F800000;
	@%p35 bra 	$L__BB2_54;
	cvt.f64.f32 	%fd9, %f332;
	st.local.f64 	[%rd2], %fd9;
	st.local.v2.u32 	[%rd2+8], {%r2, %r3};
	mov.u64 	%rd61, $str$8;
	cvta.global.u64 	%rd62, %rd61;
	add.u64 	%rd63, %SP, 0;
	{ // callseq 8, 0
	.param .b64 param0;
	st.param.b64 	[param0], %rd62;
	.param .b64 param1;
	st.param.b64 	[param1], %rd63;
	.param .b32 retval0;
	call.uni (retval0), 
	vprintf, 
	(
	param0, 
	param1
	);
	ld.param.b32 	%r41, [retval0];
	} // callseq 8
	bra.uni 	$L__BB2_55;
$L__BB2_54:
	setp.ne.s16 	%p36, %rs19, 0;
	@%p36 bra 	$L__BB2_56;
$L__BB2_55:
	// begin inline asm
	trap;
	// end inline asm
$L__BB2_56:
	setp.ne.s32 	%p37, %r10, 1;
	and.b32  	%r43, %r14, 1;
	setp.eq.b32 	%p38, %r43, 1;
	not.pred 	%p39, %p38;
	or.pred  	%p40, %p39, %p37;
	@%p40 bra 	$L__BB2_58;
	ld.param.u64 	%rd96, [_Z19CollideAndPropagatePKiPfS1_S1_S1_S1_i_param_5];
	ld.param.u64 	%rd95, [_Z19CollideAndPropagatePKiPfS1_S1_S1_S1_i_param_4];
	ld.param.u64 	%rd94, [_Z19CollideAndPropagatePKiPfS1_S1_S1_S1_i_param_3];
	cvta.to.global.u64 	%rd64, %rd94;
	mul.wide.u32 	%rd65, %r4, 4;
	add.s64 	%rd66, %rd64, %rd65;
	st.global.f32 	[%rd66], %f321;
	cvta.to.global.u64 	%rd67, %rd95;
	add.s64 	%rd68, %rd67, %rd65;
	st.global.f32 	[%rd68], %f323;
	cvta.to.global.u64 	%rd69, %rd96;
	add.s64 	%rd70, %rd69, %rd65;
	st.global.f32 	[%rd70], %f322;
$L__BB2_58:
	shl.b32 	%r44, %r1, 2;
	mov.u32 	%r45, _ZZ19CollideAndPropagatePKiPfS1_S1_S1_S1_iE7prop_fE;
	add.s32 	%r11, %r45, %r44;
	mov.b32 	%r46, -1082130432;
	st.shared.u32 	[%r11], %r46;
	bar.sync 	0;
	mul.wide.u32 	%rd71, %r4, 4;
	add.s64 	%rd3, %rd1, %rd71;
	st.global.f32 	[%rd3], %f340;
	setp.gt.u32 	%p41, %r3, 256;
	@%p41 bra 	$L__BB2_60;
	add.s32 	%r47, %r4, 148896;
	mul.wide.u32 	%rd72, %r47, 4;
	add.s64 	%rd73, %rd1, %rd72;
	st.global.f32 	[%rd73], %f317;
	setp.eq.s32 	%p43, %r3, 0;
	mov.pred 	%p64, -1;
	@%p43 bra 	$L__BB2_61;
$L__BB2_60:
	add.s32 	%r48, %r4, 296928;
	mul.wide.u32 	%rd74, %r48, 4;
	add.s64 	%rd75, %rd1, %rd74;
	st.global.f32 	[%rd75], %f336;
	mov.pred 	%p64, 0;
$L__BB2_61:
	setp.eq.s32 	%p45, %r2, 257;
	mov.u32 	%r50, _ZZ19CollideAndPropagatePKiPfS1_S1_S1_S1_iE8prop_fNE;
	add.s32 	%r12, %r50, %r44;
	mov.u32 	%r51, _ZZ19CollideAndPropagatePKiPfS1_S1_S1_S1_iE8prop_fSE;
	add.s32 	%r13, %r51, %r44;
	@%p45 bra 	$L__BB2_68;
	setp.gt.u32 	%p46, %r1, 62;
	setp.eq.s32 	%p47, %r2, 256;
	or.pred  	%p48, %p46, %p47;
	@%p48 bra 	$L__BB2_64;
	st.shared.f32 	[%r11+4], %f318;
	st.shared.f32 	[%r12+4], %f314;
	st.shared.f32 	[%r13+4], %f332;
	bra.uni 	$L__BB2_68;
$L__BB2_64:
	setp.gt.u32 	%p49, %r3, 256;
	add.s32 	%r52, %r4, 74305;
	mul.wide.u32 	%rd76, %r52, 4;
	add.s64 	%rd77, %rd1, %rd76;
	st.global.f32 	[%rd77], %f318;
	@%p49 bra 	$L__BB2_66;
	add.s32 	%r53, %r4, 371809;
	mul.wide.u32 	%rd78, %r53, 4;
	add.s64 	%rd79, %rd1, %rd78;
	st.global.f32 	[%rd79], %f314;
$L__BB2_66:
	@%p64 bra 	$L__BB2_68;
	add.s32 	%r54, %r4, 594145;
	mul.wide.u32 	%rd80, %r54, 4;
	add.s64 	%rd81, %rd1, %rd80;
	st.global.f32 	[%rd81], %f332;
$L__BB2_68:
	bar.sync 	0;
	setp.eq.s32 	%p50, %r1, 0;
	@%p50 bra 	$L__BB2_74;
	ld.shared.f32 	%f95, [%r11];
	setp.eq.f32 	%p51, %f95, 0fBF800000;
	@%p51 bra 	$L__BB2_74;
	setp.gt.u32 	%p52, %r3, 256;
	mul.wide.u32 	%rd82, %r8, 4;
	add.s64 	%rd83, %rd1, %rd82;
	st.global.f32 	[%rd83], %f95;
	@%p52 bra 	$L__BB2_72;
	ld.shared.f32 	%f301, [%r12];
	add.s32 	%r55, %r4, 371808;
	mul.wide.u32 	%rd84, %r55, 4;
	add.s64 	%rd85, %rd1, %rd84;
	st.global.f32 	[%rd85], %f301;
$L__BB2_72:
	@%p64 bra 	$L__BB2_74;
	ld.shared.f32 	%f302, [%r13];
	add.s32 	%r56, %r4, 594144;
	mul.wide.u32 	%rd86, %r56, 4;
	add.s64 	%rd87, %rd1, %rd86;
	st.global.f32 	[%rd87], %f302;
$L__BB2_74:
	bar.sync 	0;
	mov.b32 	%r57, -1082130432;
	st.shared.u32 	[%r11], %r57;
	bar.sync 	0;
	setp.gt.u32 	%p53, %r1, 1;
	@%p53 bra 	$L__BB2_76;
	setp.ne.s32 	%p54, %r1, 1;
	setp.lt.s32 	%p55, %r2, 64;
	or.pred  	%p56, %p54, %p55;
	@%p56 bra 	$L__BB2_77;
$L__BB2_76:
	st.shared.f32 	[%r11+-4], %f337;
	st.shared.f32 	[%r13+-4], %f313;
	st.shared.f32 	[%r12+-4], %f333;
	bra.uni 	$L__BB2_82;
$L__BB2_77:
	setp.lt.s32 	%p57, %r2, 1;
	@%p57 bra 	$L__BB2_82;
	setp.gt.u32 	%p58, %r3, 256;
	st.global.f32 	[%rd3+891644], %f337;
	@%p58 bra 	$L__BB2_80;
	st.global.f32 	[%rd3+1784444], %f313;
$L__BB2_80:
	@%p64 bra 	$L__BB2_82;
	st.global.f32 	[%rd3+2079356], %f333;
$L__BB2_82:
	bar.sync 	0;
	setp.gt.u32 	%p59, %r1, 62;
	setp.eq.s32 	%p60, %r2, 257;
	or.pred  	%p61, %p59, %p60;
	@%p61 bra 	$L__BB2_88;
	ld.shared.f32 	%f96, [%r11];
	setp.eq.f32 	%p62, %f96, 0fBF800000;
	@%p62 bra 	$L__BB2_88;
	setp.gt.u32 	%p63, %r3, 256;
	mul.wide.u32 	%rd88, %r9, 4;
	add.s64 	%rd89, %rd1, %rd88;
	st.global.f32 	[%rd89], %f96;
	@%p63 bra 	$L__BB2_86;
	ld.shared.f32 	%f303, [%r13];
	add.s32 	%r58, %r4, 446112;
	mul.wide.u32 	%rd90, %r58, 4;
	add.s64 	%rd91, %rd1, %rd90;
	st.global.f32 	[%rd91], %f303;
$L__BB2_86:
	@%p64 bra 	$L__BB2_88;
	ld.shared.f32 	%f304, [%r12];
	add.s32 	%r59, %r4, 519840;
	mul.wide.u32 	%rd92, %r59, 4;
	add.s64 	%rd93, %rd1, %rd92;
	st.global.f32 	[%rd93], %f304;
$L__BB2_88:
	ret;

}
	// .globl	_Z19ComputeForceObjectsPKjS0_PKfPfj
.visible .entry _Z19ComputeForceObjectsPKjS0_PKfPfj(
	.param .u64 .ptr .align 1 _Z19ComputeForceObjectsPKjS0_PKfPfj_param_0,
	.param .u64 .ptr .align 1 _Z19ComputeForceObjectsPKjS0_PKfPfj_param_1,
	.param .u64 .ptr .align 1 _Z19ComputeForceObjectsPKjS0_PKfPfj_param_2,
	.param .u64 .ptr .align 1 _Z19ComputeForceObjectsPKjS0_PKfPfj_param_3,
	.param .u32 _Z19ComputeForceObjectsPKjS0_PKfPfj_param_4
)
{
	.reg .pred 	%p<2>;
	.reg .b32 	%r<8>;
	.reg .b32 	%f<4>;
	.reg .b64 	%rd<17>;

	ld.param.u64 	%rd1, [_Z19ComputeForceObjectsPKjS0_PKfPfj_param_0];
	ld.param.u64 	%rd2, [_Z19ComputeForceObjectsPKjS0_PKfPfj_param_1];
	ld.param.u64 	%rd3, [_Z19ComputeForceObjectsPKjS0_PKfPfj_param_2];
	ld.param.u64 	%rd4, [_Z19ComputeForceObjectsPKjS0_PKfPfj_param_3];
	ld.param.u32 	%r2, [_Z19ComputeForceObjectsPKjS0_PKfPfj_param_4];
	mov.u32 	%r3, %tid.x;
	mov.u32 	%r4, %ctaid.x;
	mov.u32 	%r5, %ntid.x;
	mad.lo.s32 	%r1, %r4, %r5, %r3;
	setp.ge.u32 	%p1, %r1, %r2;
	@%p1 bra 	$L__BB3_2;
	cvta.to.global.u64 	%rd5, %rd1;
	cvta.to.global.u64 	%rd6, %rd2;
	cvta.to.global.u64 	%rd7, %rd3;
	cvta.to.global.u64 	%rd8, %rd4;
	mul.wide.u32 	%rd9, %r1, 4;
	add.s64 	%rd10, %rd5, %rd9;
	ld.global.nc.u32 	%r6, [%rd10];
	add.s64 	%rd11, %rd6, %rd9;
	ld.global.nc.u32 	%r7, [%rd11];
	mul.wide.u32 	%rd12, %r6, 4;
	add.s64 	%rd13, %rd7, %rd12;
	ld.global.nc.f32 	%f1, [%rd13];
	mul.wide.u32 	%rd14, %r7, 4;
	add.s64 	%rd15, %rd7, %rd14;
	ld.global.nc.f32 	%f2, [%rd15];
	add.f32 	%f3, %f1, %f2;
	add.s64 	%rd16, %rd8, %rd9;
	st.global.f32 	[%rd16], %f3;
$L__BB3_2:
	ret;

}
	// .globl	_Z31ApplyPeriodicBoundaryConditionsPfi
.visible .entry _Z31ApplyPeriodicBoundaryConditionsPfi(
	.param .u64 .ptr .align 1 _Z31ApplyPeriodicBoundaryConditionsPfi_param_0,
	.param .u32 _Z31ApplyPeriodicBoundaryConditionsPfi_param_1
)
{
	.reg .pred 	%p<41>;
	.reg .b32 	%r<25>;
	.reg .b32 	%f<26>;
	.reg .b64 	%rd<39>;

	ld.param.u64 	%rd4, [_Z31ApplyPeriodicBoundaryConditionsPfi_param_0];
	ld.param.u32 	%r5, [_Z31ApplyPeriodicBoundaryConditionsPfi_param_1];
	cvta.to.global.u64 	%rd1, %rd4;
	mov.u32 	%r6, %tid.x;
	mov.u32 	%r7, %ctaid.x;
	mov.u32 	%r8, %ntid.x;
	mad.lo.s32 	%r1, %r7, %r8, %r6;
	setp.eq.s32 	%p1, %r5, 1;
	@%p1 bra 	$L__BB4_17;
	setp.ne.s32 	%p2, %r5, 0;
	@%p2 bra 	$L__BB4_32;
	setp.gt.s32 	%p24, %r1, 257;
	@%p24 bra 	$L__BB4_32;
	mul.lo.s32 	%r2, %r1, 288;
	add.s32 	%r17, %r2, 222912;
	mul.wide.u32 	%rd22, %r17, 4;
	add.s64 	%rd23, %rd1, %rd22;
	ld.global.f32 	%f1, [%rd23];
	add.s32 	%r18, %r2, 445824;
	mul.wide.u32 	%rd24, %r18, 4;
	add.s64 	%rd25, %rd1, %rd24;
	ld.global.f32 	%f2, [%rd25];
	add.s32 	%r19, %r2, 520128;
	mul.wide.u32 	%rd26, %r19, 4;
	add.s64 	%rd27, %rd1, %rd26;
	ld.global.f32 	%f3, [%rd27];
	abs.f32 	%f20, %f1;
	setp.equ.f32 	%p25, %f20, 0f7F800000;
	@%p25 bra 	$L__BB4_5;
	add.s32 	%r20, %r2, 223168;
	mul.wide.u32 	%rd28, %r20, 4;
	add.s64 	%rd29, %rd1, %rd28;
	st.global.f32 	[%rd29], %f1;
$L__BB4_5:
	abs.f32 	%f21, %f2;
	setp.equ.f32 	%p26, %f21, 0f7F800000;
	mul.wide.u32 	%rd30, %r2, 4;
	add.s64 	%rd2, %rd1, %rd30;
	@%p26 bra 	$L__BB4_8;
	setp.lt.s32 	%p27, %r1, 2;
	setp.eq.s32 	%p28, %r1, 257;
	or.pred  	%p29, %p27, %p28;
	@%p29 bra 	$L__BB4_8;
	st.global.f32 	[%rd2+1784320], %f2;
$L__BB4_8:
	abs.f32 	%f22, %f3;
	setp.equ.f32 	%p30, %f22, 0f7F800000;
	add.s32 	%r3, %r1, -1;
	setp.gt.u32 	%p31, %r3, 254;
	or.pred  	%p32, %p31, %p30;
	@%p32 bra 	$L__BB4_10;
	st.global.f32 	[%rd2+2081536], %f3;
$L__BB4_10:
	add.s32 	%r21, %r2, 74561;
	mul.wide.u32 	%rd31, %r21, 4;
	add.s64 	%rd32, %rd1, %rd31;
	ld.global.f32 	%f4, [%rd32];
	add.s32 	%r22, %r2, 371777;
	mul.wide.u32 	%rd33, %r22, 4;
	add.s64 	%rd34, %rd1, %rd33;
	ld.global.f32 	%f5, [%rd34];
	add.s32 	%r23, %r2, 594689;
	mul.wide.u32 	%rd35, %r23, 4;
	add.s64 	%rd36, %rd1, %rd35;
	ld.global.f32 	%f6, [%rd36];
	abs.f32 	%f23, %f4;
	setp.equ.f32 	%p33, %f23, 0f7F800000;
	@%p33 bra 	$L__BB4_12;
	add.s32 	%r24, %r2, 74305;
	mul.wide.u32 	%rd37, %r24, 4;
	add.s64 	%rd38, %rd1, %rd37;
	st.global.f32 	[%rd38], %f4;
$L__BB4_12:
	abs.f32 	%f24, %f5;
	setp.equ.f32 	%p34, %f24, 0f7F800000;
	@%p34 bra 	$L__BB4_15;
	setp.lt.s32 	%p35, %r1, 2;
	setp.eq.s32 	%p36, %r1, 257;
	or.pred  	%p37, %p35, %p36;
	@%p37 bra 	$L__BB4_15;
	st.global.f32 	[%rd2+1486084], %f5;
$L__BB4_15:
	setp.gt.u32 	%p38, %r3, 254;
	abs.f32 	%f25, %f6;
	setp.equ.f32 	%p39, %f25, 0f7F800000;
	or.pred  	%p40, %p38, %p39;
	@%p40 bra 	$L__BB4_32;
	st.global.f32 	[%rd2+2377732], %f6;
	bra.uni 	$L__BB4_32;
$L__BB4_17:
	setp.gt.s32 	%p3, %r1, 257;
	@%p3 bra 	$L__BB4_32;
	add.s32 	%r9, %r1, 297216;
	mul.wide.u32 	%rd5, %r9, 4;
	add.s64 	%rd6, %rd1, %rd5;
	ld.global.f32 	%f7, [%rd6];
	add.s32 	%r10, %r1, 520128;
	mul.wide.u32 	%rd7, %r10, 4;
	add.s64 	%rd8, %rd1, %rd7;
	ld.global.f32 	%f8, [%rd8];
	add.s32 	%r11, %r1, 594432;
	mul.wide.u32 	%rd9, %r11, 4;
	add.s64 	%rd10, %rd1, %rd9;
	ld.global.f32 	%f9, [%rd10];
	setp.eq.s32 	%p4, %r1, -73729;
	abs.f32 	%f13, %f7;
	setp.equ.f32 	%p5, %f13, 0f7F800000;
	or.pred  	%p6, %p4, %p5;
	@%p6 bra 	$L__BB4_20;
	add.s32 	%r12, %r1, 370944;
	mul.wide.u32 	%rd11, %r12, 4;
	add.s64 	%rd12, %rd1, %rd11;
	st.global.f32 	[%rd12], %f7;
$L__BB4_20:
	abs.f32 	%f15, %f8;
	setp.equ.f32 	%p7, %f15, 0f7F800000;
	add.s32 	%r4, %r1, -1;
	setp.gt.u32 	%p8, %r4, 254;
	mul.wide.u32 	%rd13, %r1, 4;
	add.s64 	%rd3, %rd1, %rd13;
	or.pred  	%p9, %p8, %p7;
	@%p9 bra 	$L__BB4_22;
	st.global.f32 	[%rd3+2375424], %f8;
$L__BB4_22:
	abs.f32 	%f16, %f9;
	setp.equ.f32 	%p10, %f16, 0f7F800000;
	@%p10 bra 	$L__BB4_25;
	setp.lt.s32 	%p11, %r1, 2;
	setp.eq.s32 	%p12, %r1, 257;
	or.pred  	%p13, %p11, %p12;
	@%p13 bra 	$L__BB4_25;
	st.global.f32 	[%rd3+2672640], %f9;
$L__BB4_25:
	add.s32 	%r13, %r1, 222624;
	mul.wide.u32 	%rd14, %r13, 4;
	add.s64 	%rd15, %rd1, %rd14;
	ld.global.f32 	%f10, [%rd15];
	add.s32 	%r14, %r1, 445536;
	mul.wide.u32 	%rd16, %r14, 4;
	add.s64 	%rd17, %rd1, %rd16;
	ld.global.f32 	%f11, [%rd17];
	add.s32 	%r15, %r1, 519840;
	mul.wide.u32 	%rd18, %r15, 4;
	add.s64 	%rd19, %rd1, %rd18;
	ld.global.f32 	%f12, [%rd19];
	abs.f32 	%f17, %f10;
	setp.equ.f32 	%p14, %f17, 0f7F800000;
	setp.eq.s32 	%p15, %r1, -1;
	or.pred  	%p16, %p15, %p14;
	@%p16 bra 	$L__BB4_27;
	add.s32 	%r16, %r1, 148896;
	mul.wide.u32 	%rd20, %r16, 4;
	add.s64 	%rd21, %rd1, %rd20;
	st.global.f32 	[%rd21], %f10;
$L__BB4_27:
	abs.f32 	%f18, %f11;
	setp.equ.f32 	%p17, %f18, 0f7F800000;
	@%p17 bra 	$L__BB4_30;
	setp.lt.s32 	%p18, %r1, 2;
	setp.eq.s32 	%p19, %r1, 257;
	or.pred  	%p20, %p18, %p19;
	@%p20 bra 	$L__BB4_30;
	st.global.f32 	[%rd3+1487232], %f11;
$L__BB4_30:
	setp.gt.u32 	%p21, %r4, 254;
	abs.f32 	%f19, %f12;
	setp.equ.f32 	%p22, %f19, 0f7F800000;
	or.pred  	%p23, %p21, %p22;
	@%p23 bra 	$L__BB4_32;
	st.global.f32 	[%rd3+1784448], %f12;
$L__BB4_32:
	ret;

}
	// .globl	_Z36ApplyMacroPeriodicBoundaryConditionsPfi
.visible .entry _Z36ApplyMacroPeriodicBoundaryConditionsPfi(
	.param .u64 .ptr .align 1 _Z36ApplyMacroPeriodicBoundaryConditionsPfi_param_0,
	.param .u32 _Z36ApplyMacroPeriodicBoundaryConditionsPfi_param_1
)
{
	.reg .pred 	%p<9>;
	.reg .b32 	%r<11>;
	.reg .b32 	%f<9>;
	.reg .b64 	%rd<15>;

	ld.param.u64 	%rd4, [_Z36ApplyMacroPeriodicBoundaryConditionsPfi_param_0];
	ld.param.u32 	%r2, [_Z36ApplyMacroPeriodicBoundaryConditionsPfi_param_1];
	cvta.to.global.u64 	%rd1, %rd4;
	mov.u32 	%r3, %tid.x;
	mov.u32 	%r4, %ctaid.x;
	mov.u32 	%r5, %ntid.x;
	mad.lo.s32 	%r1, %r4, %r5, %r3;
	setp.eq.s32 	%p1, %r2, 1;
	@%p1 bra 	$L__BB5_7;
	setp.ne.s32 	%p2, %r2, 0;
	@%p2 bra 	$L__BB5_12;
	setp.gt.s32 	%p6, %r1, 257;
	@%p6 bra 	$L__BB5_12;
	mul.lo.s32 	%r9, %r1, 288;
	add.s32 	%r10, %r9, 256;
	mul.wide.u32 	%rd13, %r10, 4;
	add.s64 	%rd2, %rd1, %rd13;
	ld.global.f32 	%f1, [%rd2];
	abs.f32 	%f7, %f1;
	setp.equ.f32 	%p7, %f7, 0f7F800000;
	mul.wide.u32 	%rd14, %r9, 4;
	add.s64 	%rd3, %rd1, %rd14;
	@%p7 bra 	$L__BB5_5;
	st.global.f32 	[%rd3], %f1;
$L__BB5_5:
	ld.global.f32 	%f2, [%rd3+4];
	abs.f32 	%f8, %f2;
	setp.equ.f32 	%p8, %f8, 0f7F800000;
	@%p8 bra 	$L__BB5_12;
	st.global.f32 	[%rd2+4], %f2;
	bra.uni 	$L__BB5_12;
$L__BB5_7:
	setp.gt.s32 	%p3, %r1, 257;
	@%p3 bra 	$L__BB5_12;
	add.s32 	%r6, %r1, 73728;
	mul.wide.u32 	%rd5, %r6, 4;
	add.s64 	%rd6, %rd1, %rd5;
	ld.global.f32 	%f3, [%rd6];
	abs.f32 	%f5, %f3;
	setp.equ.f32 	%p4, %f5, 0f7F800000;
	@%p4 bra 	$L__BB5_10;
	mul.wide.u32 	%rd7, %r1, 4;
	add.s64 	%rd8, %rd1, %rd7;
	st.global.f32 	[%rd8], %f3;
$L__BB5_10:
	add.s32 	%r7, %r1, 288;
	mul.wide.u32 	%rd9, %r7, 4;
	add.s64 	%rd10, %rd1, %rd9;
	ld.global.f32 	%f4, [%rd10];
	abs.f32 	%f6, %f4;
	setp.equ.f32 	%p5, %f6, 0f7F800000;
	@%p5 bra 	$L__BB5_12;
	add.s32 	%r8, %r1, 74016;
	mul.wide.u32 	%rd11, %r8, 4;
	add.s64 	%rd12, %rd1, %rd11;
	st.global.f32 	[%rd12], %f4;
$L__BB5_12:
	ret;

}
	// .globl	_Z21CollectContinuousDataPfiiiS_
.visible .entry _Z21CollectContinuousDataPfiiiS_(
	.param .u64 .ptr .align 1 _Z21CollectContinuousDataPfiiiS__param_0,
	.param .u32 _Z21CollectContinuousDataPfiiiS__param_1,
	.param .u32 _Z21CollectContinuousDataPfiiiS__param_2,
	.param .u32 _Z21CollectContinuousDataPfiiiS__param_3,
	.param .u64 .ptr .align 1 _Z21CollectContinuousDataPfiiiS__param_4
)
{
	.reg .pred 	%p<10>;
	.reg .b32 	%r<28>;
	.reg .b32 	%f<13>;
	.reg .b64 	%rd<21>;

	ld.param.u64 	%rd3, [_Z21CollectContinuousDataPfiiiS__param_0];
	ld.param.u32 	%r4, [_Z21CollectContinuousDataPfiiiS__param_1];
	ld.param.u32 	%r5, [_Z21CollectContinuousDataPfiiiS__param_2];
	ld.param.u32 	%r6, [_Z21CollectContinuousDataPfiiiS__param_3];
	ld.param.u64 	%rd4, [_Z21CollectContinuousDataPfiiiS__param_4];
	cvta.to.global.u64 	%rd1, %rd4;
	cvta.to.global.u64 	%rd2, %rd3;
	mov.u32 	%r7, %tid.x;
	mov.u32 	%r8, %ctaid.x;
	mov.u32 	%r9, %ntid.x;
	mad.lo.s32 	%r1, %r8, %r9, %r7;
	setp.ge.s32 	%p1, %r1, %r6;
	@%p1 bra 	$L__BB6_17;
	setp.eq.s32 	%p2, %r4, 3;
	@%p2 bra 	$L__BB6_10;
	setp.ne.s32 	%p3, %r4, 2;
	@%p3 bra 	$L__BB6_17;
	mul.hi.s32 	%r20, %r6, 1431655766;
	shr.u32 	%r21, %r20, 31;
	add.s32 	%r22, %r20, %r21;
	div.s32 	%r19, %r1, %r22;
	mul.lo.s32 	%r23, %r19, %r22;
	sub.s32 	%r24, %r1, %r23;
	add.s32 	%r2, %r24, %r5;
	setp.eq.s32 	%p7, %r19, 2;
	@%p7 bra 	$L__BB6_8;
	setp.eq.s32 	%p8, %r19, 1;
	@%p8 bra 	$L__BB6_7;
	setp.ne.s32 	%p9, %r19, 0;
	@%p9 bra 	$L__BB6_9;
	add.s32 	%r27, %r2, 297216;
	mul.wide.u32 	%rd17, %r27, 4;
	add.s64 	%rd18, %rd2, %rd17;
	ld.global.f32 	%f11, [%rd18];
	bra.uni 	$L__BB6_9;
$L__BB6_7:
	add.s32 	%r26, %r2, 520128;
	mul.wide.u32 	%rd15, %r26, 4;
	add.s64 	%rd16, %rd2, %rd15;
	ld.global.f32 	%f11, [%rd16];
	bra.uni 	$L__BB6_9;
$L__BB6_8:
	add.s32 	%r25, %r2, 594432;
	mul.wide.u32 	%rd13, %r25, 4;
	add.s64 	%rd14, %rd2, %rd13;
	ld.global.f32 	%f11, [%rd14];
$L__BB6_9:
	mul.wide.s32 	%rd19, %r1, 4;
	add.s64 	%rd20, %rd1, %rd19;
	st.global.f32 	[%rd20], %f11;
	bra.uni 	$L__BB6_17;
$L__BB6_10:
	mul.hi.s32 	%r11, %r6, 1431655766;
	shr.u32 	%r12, %r11, 31;
	add.s32 	%r13, %r11, %r12;
	div.s32 	%r10, %r1, %r13;
	mul.lo.s32 	%r14, %r10, %r13;
	sub.s32 	%r15, %r1, %r14;
	add.s32 	%r3, %r15, %r5;
	setp.eq.s32 	%p4, %r10, 2;
	@%p4 bra 	$L__BB6_15;
	setp.eq.s32 	%p5, %r10, 1;
	@%p5 bra 	$L__BB6_14;
	setp.ne.s32 	%p6, %r10, 0;
	@%p6 bra 	$L__BB6_16;
	add.s32 	%r18, %r3, 222624;
	mul.wide.u32 	%rd9, %r18, 4;
	add.s64 	%rd10, %rd2, %rd9;
	ld.global.f32 	%f12, [%rd10];
	bra.uni 	$L__BB6_16;
$L__BB6_14:
	add.s32 	%r17, %r3, 445536;
	mul.wide.u32 	%rd7, %r17, 4;
	add.s64 	%rd8, %rd2, %rd7;
	ld.global.f32 	%f12, [%rd8];
	bra.uni 	$L__BB6_16;
$L__BB6_15:
	add.s32 	%r16, %r3, 519840;
	mul.wide.u32 	%rd5, %r16, 4;
	add.s64 	%rd6, %rd2, %rd5;
	ld.global.f32 	%f12, [%rd6];
$L__BB6_16:
	mul.wide.s32 	%rd11, %r1, 4;
	add.s64 	%rd12, %rd1, %rd11;
	st.global.f32 	[%rd12], %f12;
$L__BB6_17:
	ret;

}
	// .globl	_Z24DistributeContinuousDataPfiiiS_
.visible .entry _Z24DistributeContinuousDataPfiiiS_(
	.param .u64 .ptr .align 1 _Z24DistributeContinuousDataPfiiiS__param_0,
	.param .u32 _Z24DistributeContinuousDataPfiiiS__param_1,
	.param .u32 _Z24DistributeContinuousDataPfiiiS__param_2,
	.param .u32 _Z24DistributeContinuousDataPfiiiS__param_3,
	.param .u64 .ptr .align 1 _Z24DistributeContinuousDataPfiiiS__param_4
)
{
	.reg .pred 	%p<10>;
	.reg .b32 	%r<28>;
	.reg .b32 	%f<3>;
	.reg .b64 	%rd<21>;

	ld.param.u64 	%rd3, [_Z24DistributeContinuousDataPfiiiS__param_0];
	ld.param.u32 	%r4, [_Z24DistributeContinuousDataPfiiiS__param_1];
	ld.param.u32 	%r5, [_Z24DistributeContinuousDataPfiiiS__param_2];
	ld.param.u32 	%r6, [_Z24DistributeContinuousDataPfiiiS__param_3];
	ld.param.u64 	%rd4, [_Z24DistributeContinuousDataPfiiiS__param_4];
	cvta.to.global.u64 	%rd1, %rd3;
	cvta.to.global.u64 	%rd2, %rd4;
	mov.u32 	%r7, %tid.x;
	mov.u32 	%r8, %ctaid.x;
	mov.u32 	%r9, %ntid.x;
	mad.lo.s32 	%r1, %r8, %r9, %r7;
	setp.ge.s32 	%p1, %r1, %r6;
	@%p1 bra 	$L__BB7_15;
	setp.eq.s32 	%p2, %r4, 3;
	@%p2 bra 	$L__BB7_9;
	setp.ne.s32 	%p3, %r4, 2;
	@%p3 bra 	$L__BB7_15;
	mul.hi.s32 	%r20, %r6, 1431655766;
	shr.u32 	%r21, %r20, 31;
	add.s32 	%r22, %r20, %r21;
	div.s32 	%r19, %r1, %r22;
	mul.lo.s32 	%r23, %r19, %r22;
	sub.s32 	%r24, %r1, %r23;
	mul.wide.s32 	%rd13, %r1, 4;
	add.s64 	%rd14, %rd2, %rd13;
	ld.global.f32 	%f1, [%rd14];
	add.s32 	%r2, %r24, %r5;
	setp.eq.s32 	%p7, %r19, 2;
	@%p7 bra 	$L__BB7_8;
	setp.eq.s32 	%p8, %r19, 1;
	@%p8 bra 	$L__BB7_7;
	setp.ne.s32 	%p9, %r19, 0;
	@%p9 bra 	$L__BB7_15;
	add.s32 	%r27, %r2, 370944;
	mul.wide.u32 	%rd19, %r27, 4;
	add.s64 	%rd20, %rd1, %rd19;
	st.global.f32 	[%rd20], %f1;
	bra.uni 	$L__BB7_15;
$L__BB7_7:
	add.s32 	%r26, %r2, 593856;
	mul.wide.u32 	%rd17, %r26, 4;
	add.s64 	%rd18, %rd1, %rd17;
	st.global.f32 	[%rd18], %f1;
	bra.uni 	$L__BB7_15;
$L__BB7_8:
	add.s32 	%r25, %r2, 668160;
	mul.wide.u32 	%rd15, %r25, 4;
	add.s64 	%rd16, %rd1, %rd15;
	st.global.f32 	[%rd16], %f1;
	bra.uni 	$L__BB7_15;
$L__BB7_9:
	mul.hi.s32 	%r11, %r6, 1431655766;
	shr.u32 	%r12, %r11, 31;
	add.s32 	%r13, %r11, %r12;
	div.s32 	%r10, %r1, %r13;
	mul.lo.s32 	%r14, %r10, %r13;
	sub.s32 	%r15, %r1, %r14;
	mul.wide.s32 	%rd5, %r1, 4;
	add.s64 	%rd6, %rd2, %rd5;
	ld.global.f32 	%f2, [%rd6];
	add.s32 	%r3, %r15, %r5;
	setp.eq.s32 	%p4, %r10, 2;
	@%p4 bra 	$L__BB7_14;
	setp.eq.s32 	%p5, %r10, 1;
	@%p5 bra 	$L__BB7_13;
	setp.ne.s32 	%p6, %r10, 0;
	@%p6 bra 	$L__BB7_15;
	add.s32 	%r18, %r3, 148896;
	mul.wide.u32 	%rd11, %r18, 4;
	add.s64 	%rd12, %rd1, %rd11;
	st.global.f32 	[%rd12], %f2;
	bra.uni 	$L__BB7_15;
$L__BB7_13:
	add.s32 	%r17, %r3, 371808;
	mul.wide.u32 	%rd9, %r17, 4;
	add.s64 	%rd10, %rd1, %rd9;
	st.global.f32 	[%rd10], %f2;
	bra.uni 	$L__BB7_15;
$L__BB7_14:
	add.s32 	%r16, %r3, 446112;
	mul.wide.u32 	%rd7, %r16, 4;
	add.s64 	%rd8, %rd1, %rd7;
	st.global.f32 	[%rd8], %f2;
$L__BB7_15:
	ret;

}
	// .globl	_Z17CollectSparseDataPjPfS0_i
.visible .entry _Z17CollectSparseDataPjPfS0_i(
	.param .u64 .ptr .align 1 _Z17CollectSparseDataPjPfS0_i_param_0,
	.param .u64 .ptr .align 1 _Z17CollectSparseDataPjPfS0_i_param_1,
	.param .u64 .ptr .align 1 _Z17CollectSparseDataPjPfS0_i_param_2,
	.param .u32 _Z17CollectSparseDataPjPfS0_i_param_3
)
{
	.local .align 8 .b8 	__local_depot8[16];
	.reg .b64 	%SP;
	.reg .b64 	%SPL;
	.reg .pred 	%p<4>;
	.reg .b32 	%r<13>;
	.reg .b32 	%f<2>;
	.reg .b64 	%rd<17>;

	mov.u64 	%SPL, __local_depot8;
	cvta.local.u64 	%SP, %SPL;
	ld.param.u64 	%rd1, [_Z17CollectSparseDataPjPfS0_i_param_0];
	ld.param.u64 	%rd2, [_Z17CollectSparseDataPjPfS0_i_param_1];
	ld.param.u64 	%rd3, [_Z17CollectSparseDataPjPfS0_i_param_2];
	ld.param.u32 	%r3, [_Z17CollectSparseDataPjPfS0_i_param_3];
	mov.u32 	%r4, %tid.x;
	mov.u32 	%r5, %ctaid.x;
	mov.u32 	%r6, %ntid.x;
	mad.lo.s32 	%r1, %r5, %r6, %r4;
	setp.ge.s32 	%p1, %r1, %r3;
	@%p1 bra 	$L__BB8_5;
	cvta.to.global.u64 	%rd4, %rd1;
	mul.wide.s32 	%rd5, %r1, 4;
	add.s64 	%rd6, %rd4, %rd5;
	ld.global.u32 	%r2, [%rd6];
	setp.eq.s32 	%p2, %r2, -1;
	@%p2 bra 	$L__BB8_5;
	setp.lt.u32 	%p3, %r2, 668736;
	@%p3 bra 	$L__BB8_4;
	add.u64 	%rd13, %SP, 0;
	add.u64 	%rd14, %SPL, 0;
	mov.u32 	%r7, %tid.y;
	mov.u32 	%r8, %ctaid.y;
	mov.u32 	%r9, %ntid.y;
	mad.lo.s32 	%r10, %r8, %r9, %r7;
	st.local.v2.u32 	[%rd14], {%r2, %r1};
	st.local.u32 	[%rd14+8], %r10;
	mov.u64 	%rd15, $str$9;
	cvta.global.u64 	%rd16, %rd15;
	{ // callseq 9, 0
	.param .b64 param0;
	st.param.b64 	[param0], %rd16;
	.param .b64 param1;
	st.param.b64 	[param1], %rd13;
	.param .b32 retval0;
	call.uni (retval0), 
	vprintf, 
	(
	param0, 
	param1
	);
	ld.param.b32 	%r11, [retval0];
	} // callseq 9
	bra.uni 	$L__BB8_5;
$L__BB8_4:
	cvta.to.global.u64 	%rd7, %rd2;
	mul.wide.u32 	%rd8, %r2, 4;
	add.s64 	%rd9, %rd7, %rd8;
	ld.global.f32 	%f1, [%rd9];
	cvta.to.global.u64 	%rd10, %rd3;
	add.s64 	%rd12, %rd10, %rd5;
	st.global.f32 	[%rd12], %f1;
$L__BB8_5:
	ret;

}
	// .globl	_Z20DistributeSparseDataPjPfS0_i
.visible .entry _Z20DistributeSparseDataPjPfS0_i(
	.param .u64 .ptr .align 1 _Z20DistributeSparseDataPjPfS0_i_param_0,
	.param .u64 .ptr .align 1 _Z20DistributeSparseDataPjPfS0_i_param_1,
	.param .u64 .ptr .align 1 _Z20DistributeSparseDataPjPfS0_i_param_2,
	.param .u32 _Z20DistributeSparseDataPjPfS0_i_param_3
)
{
	.local .align 8 .b8 	__local_depot9[16];
	.reg .b64 	%SP;
	.reg .b64 	%SPL;
	.reg .pred 	%p<4>;
	.reg .b32 	%r<13>;
	.reg .b32 	%f<2>;
	.reg .b64 	%rd<17>;

	mov.u64 	%SPL, __local_depot9;
	cvta.local.u64 	%SP, %SPL;
	ld.param.u64 	%rd1, [_Z20DistributeSparseDataPjPfS0_i_param_0];
	ld.param.u64 	%rd2, [_Z20DistributeSparseDataPjPfS0_i_param_1];
	ld.param.u64 	%rd3, [_Z20DistributeSparseDataPjPfS0_i_param_2];
	ld.param.u32 	%r3, [_Z20DistributeSparseDataPjPfS0_i_param_3];
	mov.u32 	%r4, %tid.x;
	mov.u32 	%r5, %ctaid.x;
	mov.u32 	%r6, %ntid.x;
	mad.lo.s32 	%r1, %r5, %r6, %r4;
	setp.ge.s32 	%p1, %r1, %r3;
	@%p1 bra 	$L__BB9_5;
	cvta.to.global.u64 	%rd4, %rd1;
	mul.wide.s32 	%rd5, %r1, 4;
	add.s64 	%rd6, %rd4, %rd5;
	ld.global.u32 	%r2, [%rd6];
	setp.eq.s32 	%p2, %r2, -1;
	@%p2 bra 	$L__BB9_5;
	setp.lt.u32 	%p3, %r2, 668736;
	@%p3 bra 	$L__BB9_4;
	add.u64 	%rd13, %SP, 0;
	add.u64 	%rd14, %SPL, 0;
	mov.u32 	%r7, %tid.y;
	mov.u32 	%r8, %ctaid.y;
	mov.u32 	%r9, %ntid.y;
	mad.lo.s32 	%r10, %r8, %r9, %r7;
	st.local.v2.u32 	[%rd14], {%r2, %r1};
	st.local.u32 	[%rd14+8], %r10;
	mov.u64 	%rd15, $str$10;
	cvta.global.u64 	%rd16, %rd15;
	{ // callseq 10, 0
	.param .b64 param0;
	st.param.b64 	[param0], %rd16;
	.param .b64 param1;
	st.param.b64 	[param1], %rd13;
	.param .b32 retval0;
	call.uni (retval0), 
	vprintf, 
	(
	param0, 
	param1
	);
	ld.param.b32 	%r11, [retval0];
	} // callseq 10
	bra.uni 	$L__BB9_5;
$L__BB9_4:
	cvta.to.global.u64 	%rd7, %rd3;
	add.s64 	%rd9, %rd7, %rd5;
	ld.global.f32 	%f1, [%rd9];
	cvta.to.global.u64 	%rd10, %rd2;
	mul.wide.u32 	%rd11, %r2, 4;
	add.s64 	%rd12, %rd10, %rd11;
	st.global.f32 	[%rd12], %f1;
$L__BB9_5:
	ret;

}
	// .globl	_Z26CollectContinuousMacroDataPfiiiS_
.visible .entry _Z26CollectContinuousMacroDataPfiiiS_(
	.param .u64 .ptr .align 1 _Z26CollectContinuousMacroDataPfiiiS__param_0,
	.param .u32 _Z26CollectContinuousMacroDataPfiiiS__param_1,
	.param .u32 _Z26CollectContinuousMacroDataPfiiiS__param_2,
	.param .u32 _Z26CollectContinuousMacroDataPfiiiS__param_3,
	.param .u64 .ptr .align 1 _Z26CollectContinuousMacroDataPfiiiS__param_4
)
{
	.reg .pred 	%p<2>;
	.reg .b32 	%r<10>;
	.reg .b32 	%f<2>;
	.reg .b64 	%rd<9>;

	ld.param.u64 	%rd1, [_Z26CollectContinuousMacroDataPfiiiS__param_0];
	ld.param.u32 	%r2, [_Z26CollectContinuousMacroDataPfiiiS__param_1];
	ld.param.u32 	%r4, [_Z26CollectContinuousMacroDataPfiiiS__param_2];
	ld.param.u32 	%r3, [_Z26CollectContinuousMacroDataPfiiiS__param_3];
	ld.param.u64 	%rd2, [_Z26CollectContinuousMacroDataPfiiiS__param_4];
	mov.u32 	%r5, %tid.x;
	mov.u32 	%r6, %ctaid.x;
	mov.u32 	%r7, %ntid.x;
	mad.lo.s32 	%r1, %r6, %r7, %r5;
	setp.ge.s32 	%p1, %r1, %r4;
	@%p1 bra 	$L__BB10_2;
	cvta.to.global.u64 	%rd3, %rd1;
	cvta.to.global.u64 	%rd4, %rd2;
	add.s32 	%r8, %r2, %r1;
	mad.lo.s32 	%r9, %r3, 288, %r8;
	mul.wide.u32 	%rd5, %r9, 4;
	add.s64 	%rd6, %rd3, %rd5;
	ld.global.f32 	%f1, [%rd6];
	mul.wide.s32 	%rd7, %r1, 4;
	add.s64 	%rd8, %rd4, %rd7;
	st.global.f32 	[%rd8], %f1;
$L__BB10_2:
	ret;

}
	// .globl	_Z29DistributeContinuousMacroDataPfiiiS_
.visible .entry _Z29DistributeContinuousMacroDataPfiiiS_(
	.param .u64 .ptr .align 1 _Z29DistributeContinuousMacroDataPfiiiS__param_0,
	.param .u32 _Z29DistributeContinuousMacroDataPfiiiS__param_1,
	.param .u32 _Z29DistributeContinuousMacroDataPfiiiS__param_2,
	.param .u32 _Z29DistributeContinuousMacroDataPfiiiS__param_3,
	.param .u64 .ptr .align 1 _Z29DistributeContinuousMacroDataPfiiiS__param_4
)
{
	.reg .pred 	%p<2>;
	.reg .b32 	%r<10>;
	.reg .b32 	%f<2>;
	.reg .b64 	%rd<9>;

	ld.param.u64 	%rd1, [_Z29DistributeContinuousMacroDataPfiiiS__param_0];
	ld.param.u32 	%r2, [_Z29DistributeContinuousMacroDataPfiiiS__param_1];
	ld.param.u32 	%r4, [_Z29DistributeContinuousMacroDataPfiiiS__param_2];
	ld.param.u32 	%r3, [_Z29DistributeContinuousMacroDataPfiiiS__param_3];
	ld.param.u64 	%rd2, [_Z29DistributeContinuousMacroDataPfiiiS__param_4];
	mov.u32 	%r5, %tid.x;
	mov.u32 	%r6, %ctaid.x;
	mov.u32 	%r7, %ntid.x;
	mad.lo.s32 	%r1, %r6, %r7, %r5;
	setp.ge.s32 	%p1, %r1, %r4;
	@%p1 bra 	$L__BB11_2;
	cvta.to.global.u64 	%rd3, %rd2;
	cvta.to.global.u64 	%rd4, %rd1;
	add.s32 	%r8, %r2, %r1;
	mad.lo.s32 	%r9, %r3, 288, %r8;
	mul.wide.s32 	%rd5, %r1, 4;
	add.s64 	%rd6, %rd3, %rd5;
	ld.global.f32 	%f1, [%rd6];
	mul.wide.u32 	%rd7, %r9, 4;
	add.s64 	%rd8, %rd4, %rd7;
	st.global.f32 	[%rd8], %f1;
$L__BB11_2:
	ret;

}


// ===== COMPILED SASS (sm_100) =====

	.target	sm_100

	.elftype	@"ET_EXEC"


//--------------------- .note.nv.tkinfo           --------------------------
	.section	.note.nv.tkinfo,"",@"SHT_NOTE"
	.sectionflags	@"SHF_NOTE_NV_TKINFO"
	.tkinfo
        /*0018*/ 	.word	0x00000002
        /*0030*/ 	.string	""
        /*0030*/ 	.string	"ptxas"
        /*0030*/ 	.string	"Cuda compilation tools, release 13.0, V13.0.88"
        /*0030*/ 	.string	"Build cuda_13.0.r13.0/compiler.36424714_0"
        /*0030*/ 	.string	"-arch sm_100 -m 64 "



//--------------------- .note.nv.cuinfo           --------------------------
	.section	.note.nv.cuinfo,"",@"SHT_NOTE"
	.sectionflags	@"SHF_NOTE_NV_CUINFO"
        /*0018*/ 	.short	0x0002
        /*001a*/ 	.short	0x0064
        /*001c*/ 	.short	0x0082
	.zero		2


//--------------------- .nv.info                  --------------------------
	.section	.nv.info,"",@"SHT_CUDA_INFO"
	.align	4


	//----- nvinfo : EIATTR_REGCOUNT
	.align		4
        /*0000*/ 	.byte	0x04, 0x2f
        /*0002*/ 	.short	(.L_15 - .L_14)
	.align		4
.L_14:
        /*0004*/ 	.word	index@(_Z20SetInitialConditionsPfS_S_PKfPKi)
        /*0008*/ 	.word	0x00000020


	//----- nvinfo : EIATTR_FRAME_SIZE
	.align		4
.L_15:
        /*000c*/ 	.byte	0x04, 0x11
        /*000e*/ 	.short	(.L_17 - .L_16)
	.align		4
.L_16:
        /*0010*/ 	.word	index@(_Z20SetInitialConditionsPfS_S_PKfPKi)
        /*0014*/ 	.word	0x00000000


	//----- nvinfo : EIATTR_REGCOUNT
	.align		4
.L_17:
        /*0018*/ 	.byte	0x04, 0x2f
        /*001a*/ 	.short	(.L_19 - .L_18)
	.align		4
.L_18:
        /*001c*/ 	.word	index@(_Z18PrepareMacroFieldsPKiPKfPfi)
        /*0020*/ 	.word	0x0000001a


	//----- nvinfo : EIATTR_FRAME_SIZE
	.align		4
.L_19:
        /*0024*/ 	.byte	0x04, 0x11
        /*0026*/ 	.short	(.L_21 - .L_20)
	.align		4
.L_20:
        /*0028*/ 	.word	index@(_Z18PrepareMacroFieldsPKiPKfPfi)
        /*002c*/ 	.word	0x00000000


	//----- nvinfo : EIATTR_REGCOUNT
	.align		4
.L_21:
        /*0030*/ 	.byte	0x04, 0x2f
        /*0032*/ 	.short	(.L_23 - .L_22)
	.align		4
.L_22:
        /*0034*/ 	.word	index@(_Z19CollideAndPropagatePKiPfS1_S1_S1_S1_i)
        /*0038*/ 	.word	0x00000027


	//----- nvinfo : EIATTR_FRAME_SIZE
	.align		4
.L_23:
        /*003c*/ 	.byte	0x04, 0x11
        /*003e*/ 	.short	(.L_25 - .L_24)
	.align		4
.L_24:
        /*0040*/ 	.word	index@($__internal_0_$__cuda_sm3x_div_rn_noftz_f32_slowpath)
        /*0044*/ 	.word	0x00000010


	//----- nvinfo : EIATTR_FRAME_SIZE
	.align		4
.L_25:
        /*0048*/ 	.byte	0x04, 0x11
        /*004a*/ 	.short	(.L_27 - .L_26)
	.align		4
.L_26:
        /*004c*/ 	.word	index@(_Z19CollideAndPropagatePKiPfS1_S1_S1_S1_i)
        /*0050*/ 	.word	0x00000010


	//----- nvinfo : EIATTR_REGCOUNT
	.align		4
.L_27:
        /*0054*/ 	.byte	0x04, 0x2f
        /*0056*/ 	.short	(.L_29 - .L_28)
	.align		4
.L_28:
        /*0058*/ 	.word	index@(_Z19ComputeForceObjectsPKjS0_PKfPfj)
        /*005c*/ 	.word	0x00000010


	//----- nvinfo : EIATTR_FRAME_SIZE
	.align		4
.L_29:
        /*0060*/ 	.byte	0x04, 0x11
        /*0062*/ 	.short	(.L_31 - .L_30)
	.align		4
.L_30:
        /*0064*/ 	.word	index@(_Z19ComputeForceObjectsPKjS0_PKfPfj)
        /*0068*/ 	.word	0x00000000


	//----- nvinfo : EIATTR_REGCOUNT
	.align		4
.L_31:
        /*006c*/ 	.byte	0x04, 0x2f
        /*006e*/ 	.short	(.L_33 - .L_32)
	.align		4
.L_32:
        /*0070*/ 	.word	index@(_Z31ApplyPeriodicBoundaryConditionsPfi)
        /*0074*/ 	.word	0x00000018


	//----- nvinfo : EIATTR_FRAME_SIZE
	.align		4
.L_33:
        /*0078*/ 	.byte	0x04, 0x11
        /*007a*/ 	.short	(.L_35 - .L_34)
	.align		4
.L_34:
        /*007c*/ 	.word	index@(_Z31ApplyPeriodicBoundaryConditionsPfi)
        /*0080*/ 	.word	0x00000000


	//----- nvinfo : EIATTR_REGCOUNT
	.align		4
.L_35:
        /*0084*/ 	.byte	0x04, 0x2f
        /*0086*/ 	.short	(.L_37 - .L_36)
	.align		4
.L_36:
        /*0088*/ 	.word	index@(_Z36ApplyMacroPeriodicBoundaryConditionsPfi)
        /*008c*/ 	.word	0x0000000e


	//----- nvinfo : EIATTR_FRAME_SIZE
	.align		4
.L_37:
        /*0090*/ 	.byte	0x04, 0x11
        /*0092*/ 	.short	(.L_39 - .L_38)
	.align		4
.L_38:
        /*0094*/ 	.word	index@(_Z36ApplyMacroPeriodicBoundaryConditionsPfi)
        /*0098*/ 	.word	0x00000000


	//----- nvinfo : EIATTR_REGCOUNT
	.align		4
.L_39:
        /*009c*/ 	.byte	0x04, 0x2f
        /*009e*/ 	.short	(.L_41 - .L_40)
	.align		4
.L_40:
        /*00a0*/ 	.word	index@(_Z21CollectContinuousDataPfiiiS_)
        /*00a4*/ 	.word	0x0000000d


	//----- nvinfo : EIATTR_FRAME_SIZE
	.align		4
.L_41:
        /*00a8*/ 	.byte	0x04, 0x11
        /*00aa*/ 	.short	(.L_43 - .L_42)
	.align		4
.L_42:
        /*00ac*/ 	.word	index@(_Z21CollectContinuousDataPfiiiS_)
        /*00b0*/ 	.word	0x00000000


	//----- nvinfo : EIATTR_REGCOUNT
	.align		4
.L_43:
        /*00b4*/ 	.byte	0x04, 0x2f
        /*00b6*/ 	.short	(.L_45 - .L_44)
	.align		4
.L_44:
        /*00b8*/ 	.word	index@(_Z24DistributeContinuousDataPfiiiS_)
        /*00bc*/ 	.word	0x0000000d


	//----- nvinfo : EIATTR_FRAME_SIZE
	.align		4
.L_45:
        /*00c0*/ 	.byte	0x04, 0x11
        /*00c2*/ 	.short	(.L_47 - .L_46)
	.align		4
.L_46:
        /*00c4*/ 	.word	index@(_Z24DistributeContinuousDataPfiiiS_)
        /*00c8*/ 	.word	0x00000000


	//----- nvinfo : EIATTR_REGCOUNT
	.align		4
.L_47:
        /*00cc*/ 	.byte	0x04, 0x2f
        /*00ce*/ 	.short	(.L_49 - .L_48)
	.align		4
.L_48:
        /*00d0*/ 	.word	index@(_Z17CollectSparseDataPjPfS0_i)
        /*00d4*/ 	.word	0x00000018


	//----- nvinfo : EIATTR_FRAME_SIZE
	.align		4
.L_49:
        /*00d8*/ 	.byte	0x04, 0x11
        /*00da*/ 	.short	(.L_51 - .L_50)
	.align		4
.L_50:
        /*00dc*/ 	.word	index@(_Z17CollectSparseDataPjPfS0_i)
        /*00e0*/ 	.word	0x00000010


	//----- nvinfo : EIATTR_REGCOUNT
	.align		4
.L_51:
        /*00e4*/ 	.byte	0x04, 0x2f
        /*00e6*/ 	.short	(.L_53 - .L_52)
	.align		4
.L_52:
        /*00e8*/ 	.word	index@(_Z20DistributeSparseDataPjPfS0_i)
        /*00ec*/ 	.word	0x00000018


	//----- nvinfo : EIATTR_FRAME_SIZE
	.align		4
.L_53:
        /*00f0*/ 	.byte	0x04, 0x11
        /*00f2*/ 	.short	(.L_55 - .L_54)
	.align		4
.L_54:
        /*00f4*/ 	.word	index@(_Z20DistributeSparseDataPjPfS0_i)
        /*00f8*/ 	.word	0x00000010


	//----- nvinfo : EIATTR_REGCOUNT
	.align		4
.L_55:
        /*00fc*/ 	.byte	0x04, 0x2f
        /*00fe*/ 	.short	(.L_57 - .L_56)
	.align		4
.L_56:
        /*0100*/ 	.word	index@(_Z26CollectContinuousMacroDataPfiiiS_)
        /*0104*/ 	.word	0x0000000a


	//----- nvinfo : EIATTR_FRAME_SIZE
	.align		4
.L_57:
        /*0108*/ 	.byte	0x04, 0x11
        /*010a*/ 	.short	(.L_59 - .L_58)
	.align		4
.L_58:
        /*010c*/ 	.word	index@(_Z26CollectContinuousMacroDataPfiiiS_)
        /*0110*/ 	.word	0x00000000


	//----- nvinfo : EIATTR_REGCOUNT
	.align		4
.L_59:
        /*0114*/ 	.byte	0x04, 0x2f
        /*0116*/ 	.short	(.L_61 - .L_60)
	.align		4
.L_60:
        /*0118*/ 	.word	index@(_Z29DistributeContinuousMacroDataPfiiiS_)
        /*011c*/ 	.word	0x0000000a


	//----- nvinfo : EIATTR_FRAME_SIZE
	.align		4
.L_61:
        /*0120*/ 	.byte	0x04, 0x11
        /*0122*/ 	.short	(.L_63 - .L_62)
	.align		4
.L_62:
        /*0124*/ 	.word	index@(_Z29DistributeContinuousMacroDataPfiiiS_)
        /*0128*/ 	.word	0x00000000


	//----- nvinfo : EIATTR_MIN_STACK_SIZE
	.align		4
.L_63:
        /*012c*/ 	.byte	0x04, 0x12
        /*012e*/ 	.short	(.L_65 - .L_64)
	.align		4
.L_64:
        /*0130*/ 	.word	index@(_Z29DistributeContinuousMacroDataPfiiiS_)
        /*0134*/ 	.word	0x00000000


	//----- nvinfo : EIATTR_MIN_STACK_SIZE
	.align		4
.L_65:
        /*0138*/ 	.byte	0x04, 0x12
        /*013a*/ 	.short	(.L_67 - .L_66)
	.align		4
.L_66:
        /*013c*/ 	.word	index@(_Z26CollectContinuousMacroDataPfiiiS_)
        /*0140*/ 	.word	0x00000000


	//----- nvinfo : EIATTR_MIN_STACK_SIZE
	.align		4
.L_67:
        /*0144*/ 	.byte	0x04, 0x12
        /*0146*/ 	.short	(.L_69 - .L_68)
	.align		4
.L_68:
        /*0148*/ 	.word	index@(_Z20DistributeSparseDataPjPfS0_i)
        /*014c*/ 	.word	0x00000010


	//----- nvinfo : EIATTR_MIN_STACK_SIZE
	.align		4
.L_69:
        /*0150*/ 	.byte	0x04, 0x12
        /*0152*/ 	.short	(.L_71 - .L_70)
	.align		4
.L_70:
        /*0154*/ 	.word	index@(_Z17CollectSparseDataPjPfS0_i)
        /*0158*/ 	.word	0x00000010


	//----- nvinfo : EIATTR_MIN_STACK_SIZE
	.align		4
.L_71:
        /*015c*/ 	.byte	0x04, 0x12
        /*015e*/ 	.short	(.L_73 - .L_72)
	.align		4
.L_72:
        /*0160*/ 	.word	index@(_Z24DistributeContinuousDataPfiiiS_)
        /*0164*/ 	.word	0x00000000


	//----- nvinfo : EIATTR_MIN_STACK_SIZE
	.align		4
.L_73:
        /*0168*/ 	.byte	0x04, 0x12
        /*016a*/ 	.short	(.L_75 - .L_74)
	.align		4
.L_74:
        /*016c*/ 	.word	index@(_Z21CollectContinuousDataPfiiiS_)
        /*0170*/ 	.word	0x00000000


	//----- nvinfo : EIATTR_MIN_STACK_SIZE
	.align		4
.L_75:
        /*0174*/ 	.byte	0x04, 0x12
        /*0176*/ 	.short	(.L_77 - .L_76)
	.align		4
.L_76:
        /*0178*/ 	.word	index@(_Z36ApplyMacroPeriodicBoundaryConditionsPfi)
        /*017c*/ 	.word	0x00000000


	//----- nvinfo : EIATTR_MIN_STACK_SIZE
	.align		4
.L_77:
        /*0180*/ 	.byte	0x04, 0x12
        /*0182*/ 	.short	(.L_79 - .L_78)
	.align		4
.L_78:
        /*0184*/ 	.word	index@(_Z31ApplyPeriodicBoundaryConditionsPfi)
        /*0188*/ 	.word	0x00000000


	//----- nvinfo : EIATTR_MIN_STACK_SIZE
	.align		4
.L_79:
        /*018c*/ 	.byte	0x04, 0x12
        /*018e*/ 	.short	(.L_81 - .L_80)
	.align		4
.L_80:
        /*0190*/ 	.word	index@(_Z19ComputeForceObjectsPKjS0_PKfPfj)
        /*0194*/ 	.word	0x00000000


	//----- nvinfo : EIATTR_MIN_STACK_SIZE
	.align		4
.L_81:
        /*0198*/ 	.byte	0x04, 0x12
        /*019a*/ 	.short	(.L_83 - .L_82)
	.align		4
.L_82:
        /*019c*/ 	.word	index@(_Z19CollideAndPropagatePKiPfS1_S1_S1_S1_i)
        /*01a0*/ 	.word	0x00000010


	//----- nvinfo : EIATTR_MIN_STACK_SIZE
	.align		4
.L_83:
        /*01a4*/ 	.byte	0x04, 0x12
        /*01a6*/ 	.short	(.L_85 - .L_84)
	.align		4
.L_84:
        /*01a8*/ 	.word	index@(_Z18PrepareMacroFieldsPKiPKfPfi)
        /*01ac*/ 	.word	0x00000000


	//----- nvinfo : EIATTR_MIN_STACK_SIZE
	.align		4
.L_85:
        /*01b0*/ 	.byte	0x04, 0x12
        /*01b2*/ 	.short	(.L_87 - .L_86)
	.align		4
.L_86:
        /*01b4*/ 	.word	index@(_Z20SetInitialConditionsPfS_S_PKfPKi)
        /*01b8*/ 	.word	0x00000000
.L_87:


//--------------------- .nv.compat                --------------------------
	.section	.nv.compat,"",@"SHT_CUDA_COMPAT_INFO"
	.align	4
        /*0000*/ 	.byte	0x02, 0x09, 0x00, 0x00, 0x02, 0x02, 0x01, 0x00, 0x02, 0x05, 0x05, 0x00, 0x03, 0x07, 0x01, 0x01
        /*0010*/ 	.byte	0x02, 0x03, 0x00, 0x00, 0x02, 0x06, 0x01, 0x00, 0x04, 0x0b, 0x08, 0x00, 0x01, 0x00, 0x00, 0x00
        /*0020*/ 	.byte	0x00, 0x00, 0x00, 0x00


//--------------------- .nv.info._Z29DistributeContinuousMacroDataPfiiiS_ --------------------------
	.section	.nv.info._Z29DistributeContinuousMacroDataPfiiiS_,"",@"SHT_CUDA_INFO"
	.sectionflags	@""
	.align	4


	//----- nvinfo : EIATTR_CUDA_API_VERSION
	.align		4
        /*0000*/ 	.byte	0x04, 0x37
        /*0002*/ 	.short	(.L_89 - .L_88)
.L_88:
        /*0004*/ 	.word	0x00000082


	//----- nvinfo : EIATTR_KPARAM_INFO
	.align		4
.L_89:
        /*0008*/ 	.byte	0x04, 0x17
        /*000a*/ 	.short	(.L_91 - .L_90)
.L_90:
        /*000c*/ 	.word	0x00000000
        /*0010*/ 	.short	0x0004
        /*0012*/ 	.short	0x0018
        /*0014*/ 	.byte	0x00, 0xf5, 0x21, 0x00


	//----- nvinfo : EIATTR_KPARAM_INFO
	.align		4
.L_91:
        /*0018*/ 	.byte	0x04, 0x17
        /*001a*/ 	.short	(.L_93 - .L_92)
.L_92:
        /*001c*/ 	.word	0x00000000
        /*0020*/ 	.short	0x0003
        /*0022*/ 	.short	0x0010
        /*0024*/ 	.byte	0x00, 0xf0, 0x11, 0x00


	//----- nvinfo : EIATTR_KPARAM_INFO
	.align		4
.L_93:
        /*0028*/ 	.byte	0x04, 0x17
        /*002a*/ 	.short	(.L_95 - .L_94)
.L_94:
        /*002c*/ 	.word	0x00000000
        /*0030*/ 	.short	0x0002
        /*0032*/ 	.short	0x000c
        /*0034*/ 	.byte	0x00, 0xf0, 0x11, 0x00


	//----- nvinfo : EIATTR_KPARAM_INFO
	.align		4
.L_95:
        /*0038*/ 	.byte	0x04, 0x17
        /*003a*/ 	.short	(.L_97 - .L_96)
.L_96:
        /*003c*/ 	.word	0x00000000
        /*0040*/ 	.short	0x0001
        /*0042*/ 	.short	0x0008
        /*0044*/ 	.byte	0x00, 0xf0, 0x11, 0x00


	//----- nvinfo : EIATTR_KPARAM_INFO
	.align		4
.L_97:
        /*0048*/ 	.byte	0x04, 0x17
        /*004a*/ 	.short	(.L_99 - .L_98)
.L_98:
        /*004c*/ 	.word	0x00000000
        /*0050*/ 	.short	0x0000
        /*0052*/ 	.short	0x0000
        /*0054*/ 	.byte	0x00, 0xf5, 0x21, 0x00


	//----- nvinfo : EIATTR_SPARSE_MMA_MASK
	.align		4
.L_99:
        /*0058*/ 	.byte	0x03, 0x50
        /*005a*/ 	.short	0x0000


	//----- nvinfo : EIATTR_MAXREG_COUNT
	.align		4
        /*005c*/ 	.byte	0x03, 0x1b
        /*005e*/ 	.short	0x00ff


	//----- nvinfo : EIATTR_MERCURY_ISA_VERSION
	.align		4
        /*0060*/ 	.byte	0x03, 0x5f
        /*0062*/ 	.short	0x0101


	//----- nvinfo : EIATTR_VRC_CTA_INIT_COUNT
	.align		4
        /*0064*/ 	.byte	0x02, 0x4a
	.zero		1
	.zero		1


	//----- nvinfo : EIATTR_EXIT_INSTR_OFFSETS
	.align		4
        /*0068*/ 	.byte	0x04, 0x1c
        /*006a*/ 	.short	(.L_101 - .L_100)


	//   ....[0]....
.L_100:
        /*006c*/ 	.word	0x00000070


	//   ....[1]....
        /*0070*/ 	.word	0x00000130


	//----- nvinfo : EIATTR_CBANK_PARAM_SIZE
	.align		4
.L_101:
        /*0074*/ 	.byte	0x03, 0x19
        /*0076*/ 	.short	0x0020


	//----- nvinfo : EIATTR_PARAM_CBANK
	.align		4
        /*0078*/ 	.byte	0x04, 0x0a
        /*007a*/ 	.short	(.L_103 - .L_102)
	.align		4
.L_102:
        /*007c*/ 	.word	index@(.nv.constant0._Z29DistributeContinuousMacroDataPfiiiS_)
        /*0080*/ 	.short	0x0380
        /*0082*/ 	.short	0x0020


	//----- nvinfo : EIATTR_SW_WAR
	.align		4
.L_103:
        /*0084*/ 	.byte	0x04, 0x36
        /*0086*/ 	.short	(.L_105 - .L_104)
.L_104:
        /*0088*/ 	.word	0x00000008
.L_105:


//--------------------- .nv.info._Z26CollectContinuousMacroDataPfiiiS_ --------------------------
	.section	.nv.info._Z26CollectContinuousMacroDataPfiiiS_,"",@"SHT_CUDA_INFO"
	.sectionflags	@""
	.align	4


	//----- nvinfo : EIATTR_CUDA_API_VERSION
	.align		4
        /*0000*/ 	.byte	0x04, 0x37
        /*0002*/ 	.short	(.L_107 - .L_106)
.L_106:
        /*0004*/ 	.word	0x00000082


	//----- nvinfo : EIATTR_KPARAM_INFO
	.align		4
.L_107:
        /*0008*/ 	.byte	0x04, 0x17
        /*000a*/ 	.short	(.L_109 - .L_108)
.L_108:
        /*000c*/ 	.word	0x00000000
        /*0010*/ 	.short	0x0004
        /*0012*/ 	.short	0x0018
        /*0014*/ 	.byte	0x00, 0xf5, 0x21, 0x00


	//----- nvinfo : EIATTR_KPARAM_INFO
	.align		4
.L_109:
        /*0018*/ 	.byte	0x04, 0x17
        /*001a*/ 	.short	(.L_111 - .L_110)
.L_110:
        /*001c*/ 	.word	0x00000000
        /*0020*/ 	.short	0x0003
        /*0022*/ 	.short	0x0010
        /*0024*/ 	.byte	0x00, 0xf0, 0x11, 0x00


	//----- nvinfo : EIATTR_KPARAM_INFO
	.align		4
.L_111:
        /*0028*/ 	.byte	0x04, 0x17
        /*002a*/ 	.short	(.L_113 - .L_112)
.L_112:
        /*002c*/ 	.word	0x00000000
        /*0030*/ 	.short	0x0002
        /*0032*/ 	.short	0x000c
        /*0034*/ 	.byte	0x00, 0xf0, 0x11, 0x00


	//----- nvinfo : EIATTR_KPARAM_INFO
	.align		4
.L_113:
        /*0038*/ 	.byte	0x04, 0x17
        /*003a*/ 	.short	(.L_115 - .L_114)
.L_114:
        /*003c*/ 	.word	0x00000000
        /*0040*/ 	.short	0x0001
        /*0042*/ 	.short	0x0008
        /*0044*/ 	.byte	0x00, 0xf0, 0x11, 0x00


	//----- nvinfo : EIATTR_KPARAM_INFO
	.align		4
.L_115:
        /*0048*/ 	.byte	0x04, 0x17
        /*004a*/ 	.short	(.L_117 - .L_116)
.L_116:
        /*004c*/ 	.word	0x00000000
        /*0050*/ 	.short	0x0000
        /*0052*/ 	.short	0x0000
        /*0054*/ 	.byte	0x00, 0xf5, 0x21, 0x00


	//----- nvinfo : EIATTR_SPARSE_MMA_MASK
	.align		4
.L_117:
        /*0058*/ 	.byte	0x03, 0x50
        /*005a*/ 	.short	0x0000


	//----- nvinfo : EIATTR_MAXREG_COUNT
	.align		4
        /*005c*/ 	.byte	0x03, 0x1b
        /*005e*/ 	.short	0x00ff


	//----- nvinfo : EIATTR_MERCURY_ISA_VERSION
	.align		4
        /*0060*/ 	.byte	0x03, 0x5f
        /*0062*/ 	.short	0x0101


	//----- nvinfo : EIATTR_VRC_CTA_INIT_COUNT
	.align		4
        /*0064*/ 	.byte	0x02, 0x4a
	.zero		1
	.zero		1


	//----- nvinfo : EIATTR_EXIT_INSTR_OFFSETS
	.align		4
        /*0068*/ 	.byte	0x04, 0x1c
        /*006a*/ 	.short	(.L_119 - .L_118)


	//   ....[0]....
.L_118:
        /*006c*/ 	.word	0x00000070


	//   ....[1]....
        /*0070*/ 	.word	0x00000130


	//----- nvinfo : EIATTR_CBANK_PARAM_SIZE
	.align		4
.L_119:
        /*0074*/ 	.byte	0x03, 0x19
        /*0076*/ 	.short	0x0020


	//----- nvinfo : EIATTR_PARAM_CBANK
	.align		4
        /*0078*/ 	.byte	0x04, 0x0a
        /*007a*/ 	.short	(.L_121 - .L_120)
	.align		4
.L_120:
        /*007c*/ 	.word	index@(.nv.constant0._Z26CollectContinuousMacroDataPfiiiS_)
        /*0080*/ 	.short	0x0380
        /*0082*/ 	.short	0x0020


	//----- nvinfo : EIATTR_SW_WAR
	.align		4
.L_121:
        /*0084*/ 	.byte	0x04, 0x36
        /*0086*/ 	.short	(.L_123 - .L_122)
.L_122:
        /*0088*/ 	.word	0x00000008
.L_123:


//--------------------- .nv.info._Z20DistributeSparseDataPjPfS0_i --------------------------
	.section	.nv.info._Z20DistributeSparseDataPjPfS0_i,"",@"SHT_CUDA_INFO"
	.sectionflags	@""
	.align	4


	//----- nvinfo : EIATTR_CUDA_API_VERSION
	.align		4
        /*0000*/ 	.byte	0x04, 0x37
        /*0002*/ 	.short	(.L_125 - .L_124)
.L_124:
        /*0004*/ 	.word	0x00000082


	//----- nvinfo : EIATTR_KPARAM_INFO
	.align		4
.L_125:
        /*0008*/ 	.byte	0x04, 0x17
        /*000a*/ 	.short	(.L_127 - .L_126)
.L_126:
        /*000c*/ 	.word	0x00000000
        /*0010*/ 	.short	0x0003
        /*0012*/ 	.short	0x0018
        /*0014*/ 	.byte	0x00, 0xf0, 0x11, 0x00


	//----- nvinfo : EIATTR_KPARAM_INFO
	.align		4
.L_127:
        /*0018*/ 	.byte	0x04, 0x17
        /*001a*/ 	.short	(.L_129 - .L_128)
.L_128:
        /*001c*/ 	.word	0x00000000
        /*0020*/ 	.short	0x0002
        /*0022*/ 	.short	0x0010
        /*0024*/ 	.byte	0x00, 0xf5, 0x21, 0x00


	//----- nvinfo : EIATTR_KPARAM_INFO
	.align		4
.L_129:
        /*0028*/ 	.byte	0x04, 0x17
        /*002a*/ 	.short	(.L_131 - .L_130)
.L_130:
        /*002c*/ 	.word	0x00000000
        /*0030*/ 	.short	0x0001
        /*0032*/ 	.short	0x0008
        /*0034*/ 	.byte	0x00, 0xf5, 0x21, 0x00


	//----- nvinfo : EIATTR_KPARAM_INFO
	.align		4
.L_131:
        /*0038*/ 	.byte	0x04, 0x17
        /*003a*/ 	.short	(.L_133 - .L_132)
.L_132:
        /*003c*/ 	.word	0x00000000
        /*0040*/ 	.short	0x0000
        /*0042*/ 	.short	0x0000
        /*0044*/ 	.byte	0x00, 0xf5, 0x21, 0x00


	//----- nvinfo : EIATTR_SPARSE_MMA_MASK
	.align		4
.L_133:
        /*0048*/ 	.byte	0x03, 0x50
        /*004a*/ 	.short	0x0000


	//----- nvinfo : EIATTR_MAXREG_COUNT
	.align		4
        /*004c*/ 	.byte	0x03, 0x1b
        /*004e*/ 	.short	0x00ff


	//----- nvinfo : EIATTR_EXTERNS
	.align		4
        /*0050*/ 	.byte	0x04, 0x0f
        /*0052*/ 	.short	(.L_135 - .L_134)


	//   ....[0]....
	.align		4
.L_134:
        /*0054*/ 	.word	index@(vprintf)


	//----- nvinfo : EIATTR_MERCURY_ISA_VERSION
	.align		4
.L_135:
        /*0058*/ 	.byte	0x03, 0x5f
        /*005a*/ 	.short	0x0101


	//----- nvinfo : EIATTR_VRC_CTA_INIT_COUNT
	.align		4
        /*005c*/ 	.byte	0x02, 0x4a
	.zero		1
	.zero		1


	//----- nvinfo : EIATTR_SYSCALL_OFFSETS
	.align		4
        /*0060*/ 	.byte	0x04, 0x46
        /*0062*/ 	.short	(.L_137 - .L_136)


	//   ....[0]....
.L_136:
        /*0064*/ 	.word	0x00000210


	//----- nvinfo : EIATTR_EXIT_INSTR_OFFSETS
	.align		4
.L_137:
        /*0068*/ 	.byte	0x04, 0x1c
        /*006a*/ 	.short	(.L_139 - .L_138)


	//   ....[0]....
.L_138:
        /*006c*/ 	.word	0x000000c0


	//   ....[1]....
        /*0070*/ 	.word	0x00000120


	//   ....[2]....
        /*0074*/ 	.word	0x00000220


	//   ....[3]....
        /*0078*/ 	.word	0x00000290


	//----- nvinfo : EIATTR_CRS_STACK_SIZE
	.align		4
.L_139:
        /*007c*/ 	.byte	0x04, 0x1e
        /*007e*/ 	.short	(.L_141 - .L_140)
.L_140:
        /*0080*/ 	.word	0x00000000


	//----- nvinfo : EIATTR_CBANK_PARAM_SIZE
	.align		4
.L_141:
        /*0084*/ 	.byte	0x03, 0x19
        /*0086*/ 	.short	0x001c


	//----- nvinfo : EIATTR_PARAM_CBANK
	.align		4
        /*0088*/ 	.byte	0x04, 0x0a
        /*008a*/ 	.short	(.L_143 - .L_142)
	.align		4
.L_142:
        /*008c*/ 	.word	index@(.nv.constant0._Z20DistributeSparseDataPjPfS0_i)
        /*0090*/ 	.short	0x0380
        /*0092*/ 	.short	0x001c


	//----- nvinfo : EIATTR_SW_WAR
	.align		4
.L_143:
        /*0094*/ 	.byte	0x04, 0x36
        /*0096*/ 	.short	(.L_145 - .L_144)
.L_144:
        /*0098*/ 	.word	0x00000008
.L_145:


//--------------------- .nv.info._Z17CollectSparseDataPjPfS0_i --------------------------
	.section	.nv.info._Z17CollectSparseDataPjPfS0_i,"",@"SHT_CUDA_INFO"
	.sectionflags	@""
	.align	4


	//----- nvinfo : EIATTR_CUDA_API_VERSION
	.align		4
        /*0000*/ 	.byte	0x04, 0x37
        /*0002*/ 	.short	(.L_147 - .L_146)
.L_146:
        /*0004*/ 	.word	0x00000082


	//----- nvinfo : EIATTR_KPARAM_INFO
	.align		4
.L_147:
        /*0008*/ 	.byte	0x04, 0x17
        /*000a*/ 	.short	(.L_149 - .L_148)
.L_148:
        /*000c*/ 	.word	0x00000000
        /*0010*/ 	.short	0x0003
        /*0012*/ 	.short	0x0018
        /*0014*/ 	.byte	0x00, 0xf0, 0x11, 0x00


	//----- nvinfo : EIATTR_KPARAM_INFO
	.align		4
.L_149:
        /*0018*/ 	.byte	0x04, 0x17
        /*001a*/ 	.short	(.L_151 - .L_150)
.L_150:
        /*001c*/ 	.word	0x00000000
        /*0020*/ 	.short	0x0002
        /*0022*/ 	.short	0x0010
        /*0024*/ 	.byte	0x00, 0xf5, 0x21, 0x00


	//----- nvinfo : EIATTR_KPARAM_INFO
	.align		4
.L_151:
        /*0028*/ 	.byte	0x04, 0x17
        /*002a*/ 	.short	(.L_153 - .L_152)
.L_152:
        /*002c*/ 	.word	0x00000000
        /*0030*/ 	.short	0x0001
        /*0032*/ 	.short	0x0008
        /*0034*/ 	.byte	0x00, 0xf5, 0x21, 0x00


	//----- nvinfo : EIATTR_KPARAM_INFO
	.align		4
.L_153:
        /*0038*/ 	.byte	0x04, 0x17
        /*003a*/ 	.short	(.L_155 - .L_154)
.L_154:
        /*003c*/ 	.word	0x00000000
        /*0040*/ 	.short	0x0000
        /*0042*/ 	.short	0x0000
        /*0044*/ 	.byte	0x00, 0xf5, 0x21, 0x00


	//----- nvinfo : EIATTR_SPARSE_MMA_MASK
	.align		4
.L_155:
        /*0048*/ 	.byte	0x03, 0x50
        /*004a*/ 	.short	0x0000


	//----- nvinfo : EIATTR_MAXREG_COUNT
	.align		4
        /*004c*/ 	.byte	0x03, 0x1b
        /*004e*/ 	.short	0x00ff


	//----- nvinfo : EIATTR_EXTERNS
	.align		4
        /*0050*/ 	.byte	0x04, 0x0f
        /*0052*/ 	.short	(.L_157 - .L_156)


	//   ....[0]....
	.align		4
.L_156:
        /*0054*/ 	.word	index@(vprintf)


	//----- nvinfo : EIATTR_MERCURY_ISA_VERSION
	.align		4
.L_157:
        /*0058*/ 	.byte	0x03, 0x5f
        /*005a*/ 	.short	0x0101


	//----- nvinfo : EIATTR_VRC_CTA_INIT_COUNT
	.align		4
        /*005c*/ 	.byte	0x02, 0x4a
	.zero		1
	.zero		1


	//----- nvinfo : EIATTR_SYSCALL_OFFSETS
	.align		4
        /*0060*/ 	.byte	0x04, 0x46
        /*0062*/ 	.short	(.L_159 - .L_158)


	//   ....[0]....
.L_158:
        /*0064*/ 	.word	0x00000210


	//----- nvinfo : EIATTR_EXIT_INSTR_OFFSETS
	.align		4
.L_159:
        /*0068*/ 	.byte	0x04, 0x1c
        /*006a*/ 	.short	(.L_161 - .L_160)


	//   ....[0]....
.L_160:
        /*006c*/ 	.word	0x000000c0


	//   ....[1]....
        /*0070*/ 	.word	0x00000120


	//   ....[2]....
        /*0074*/ 	.word	0x00000220


	//   ....[3]....
        /*0078*/ 	.word	0x00000290


	//----- nvinfo : EIATTR_CRS_STACK_SIZE
	.align		4
.L_161:
        /*007c*/ 	.byte	0x04, 0x1e
        /*007e*/ 	.short	(.L_163 - .L_162)
.L_162:
        /*0080*/ 	.word	0x00000000


	//----- nvinfo : EIATTR_CBANK_PARAM_SIZE
	.align		4
.L_163:
        /*0084*/ 	.byte	0x03, 0x19
        /*0086*/ 	.short	0x001c


	//----- nvinfo : EIATTR_PARAM_CBANK
	.align		4
        /*0088*/ 	.byte	0x04, 0x0a
        /*008a*/ 	.short	(.L_165 - .L_164)
	.align		4
.L_164:
        /*008c*/ 	.word	index@(.nv.constant0._Z17CollectSparseDataPjPfS0_i)
        /*0090*/ 	.short	0x0380
        /*0092*/ 	.short	0x001c


	//----- nvinfo : EIATTR_SW_WAR
	.align		4
.L_165:
        /*0094*/ 	.byte	0x04, 0x36
        /*0096*/ 	.short	(.L_167 - .L_166)
.L_166:
        /*0098*/ 	.word	0x00000008
.L_167:


//--------------------- .nv.info._Z24DistributeContinuousDataPfiiiS_ --------------------------
	.section	.nv.info._Z24DistributeContinuousDataPfiiiS_,"",@"SHT_CUDA_INFO"
	.sectionflags	@""
	.align	4


	//----- nvinfo : EIATTR_CUDA_API_VERSION
	.align		4
        /*0000*/ 	.byte	0x04, 0x37
        /*0002*/ 	.short	(.L_169 - .L_168)
.L_168:
        /*0004*/ 	.word	0x00000082


	//----- nvinfo : EIATTR_KPARAM_INFO
	.align		4
.L_169:
        /*0008*/ 	.byte	0x04, 0x17
        /*000a*/ 	.short	(.L_171 - .L_170)
.L_170:
        /*000c*/ 	.word	0x00000000
        /*0010*/ 	.short	0x0004
        /*0012*/ 	.short	0x0018
        /*0014*/ 	.byte	0x00, 0xf5, 0x21, 0x00


	//----- nvinfo : EIATTR_KPARAM_INFO
	.align		4
.L_171:
        /*0018*/ 	.byte	0x04, 0x17
        /*001a*/ 	.short	(.L_173 - .L_172)
.L_172:
        /*001c*/ 	.word	0x00000000
        /*0020*/ 	.short	0x0003
        /*0022*/ 	.short	0x0010
        /*0024*/ 	.byte	0x00, 0xf0, 0x11, 0x00


	//----- nvinfo : EIATTR_KPARAM_INFO
	.align		4
.L_173:
        /*0028*/ 	.byte	0x04, 0x17
        /*002a*/ 	.short	(.L_175 - .L_174)
.L_174:
        /*002c*/ 	.word	0x00000000
        /*0030*/ 	.short	0x0002
        /*0032*/ 	.short	0x000c
        /*0034*/ 	.byte	0x00, 0xf0, 0x11, 0x00


	//----- nvinfo : EIATTR_KPARAM_INFO
	.align		4
.L_175:
        /*0038*/ 	.byte	0x04, 0x17
        /*003a*/ 	.short	(.L_177 - .L_176)
.L_176:
        /*003c*/ 	.word	0x00000000
        /*0040*/ 	.short	0x0001
        /*0042*/ 	.short	0x0008
        /*0044*/ 	.byte	0x00, 0xf0, 0x11, 0x00


	//----- nvinfo : EIATTR_KPARAM_INFO
	.align		4
.L_177:
        /*0048*/ 	.byte	0x04, 0x17
        /*004a*/ 	.short	(.L_179 - .L_178)
.L_178:
        /*004c*/ 	.word	0x00000000
        /*0050*/ 	.short	0x0000
        /*0052*/ 	.short	0x0000
        /*0054*/ 	.byte	0x00, 0xf5, 0x21, 0x00


	//----- nvinfo : EIATTR_SPARSE_MMA_MASK
	.align		4
.L_179:
        /*0058*/ 	.byte	0x03, 0x50
        /*005a*/ 	.short	0x0000


	//----- nvinfo : EIATTR_MAXREG_COUNT
	.align		4
        /*005c*/ 	.byte	0x03, 0x1b
        /*005e*/ 	.short	0x00ff


	//----- nvinfo : EIATTR_MERCURY_ISA_VERSION
	.align		4
        /*0060*/ 	.byte	0x03, 0x5f
        /*0062*/ 	.short	0x0101


	//----- nvinfo : EIATTR_VRC_CTA_INIT_COUNT
	.align		4
        /*0064*/ 	.byte	0x02, 0x4a
	.zero		1
	.zero		1


	//----- nvinfo : EIATTR_EXIT_INSTR_OFFSETS
	.align		4
        /*0068*/ 	.byte	0x04, 0x1c
        /*006a*/ 	.short	(.L_181 - .L_180)


	//   ....[0]....
.L_180:
        /*006c*/ 	.word	0x00000070


	//   ....[1]....
        /*0070*/ 	.word	0x000000d0


	//   ....[2]....
        /*0074*/ 	.word	0x00000340


	//   ....[3]....
        /*0078*/ 	.word	0x00000390


	//   ....[4]....
        /*007c*/ 	.word	0x000003e0


	//   ....[5]....
        /*0080*/ 	.word	0x00000430


	//   ....[6]....
        /*0084*/ 	.word	0x000006b0


	//   ....[7]....
        /*0088*/ 	.word	0x00000700


	//   ....[8]....
        /*008c*/ 	.word	0x00000750


	//   ....[9]....
        /*0090*/ 	.word	0x000007a0


	//----- nvinfo : EIATTR_CRS_STACK_SIZE
	.align		4
.L_181:
        /*0094*/ 	.byte	0x04, 0x1e
        /*0096*/ 	.short	(.L_183 - .L_182)
.L_182:
        /*0098*/ 	.word	0x00000000


	//----- nvinfo : EIATTR_CBANK_PARAM_SIZE
	.align		4
.L_183:
        /*009c*/ 	.byte	0x03, 0x19
        /*009e*/ 	.short	0x0020


	//----- nvinfo : EIATTR_PARAM_CBANK
	.align		4
        /*00a0*/ 	.byte	0x04, 0x0a
        /*00a2*/ 	.short	(.L_185 - .L_184)
	.align		4
.L_184:
        /*00a4*/ 	.word	index@(.nv.constant0._Z24DistributeContinuousDataPfiiiS_)
        /*00a8*/ 	.short	0x0380
        /*00aa*/ 	.short	0x0020


	//----- nvinfo : EIATTR_SW_WAR
	.align		4
.L_185:
        /*00ac*/ 	.byte	0x04, 0x36
        /*00ae*/ 	.short	(.L_187 - .L_186)
.L_186:
        /*00b0*/ 	.word	0x00000008
.L_187:


//--------------------- .nv.info._Z21CollectContinuousDataPfiiiS_ --------------------------
	.section	.nv.info._Z21CollectContinuousDataPfiiiS_,"",@"SHT_CUDA_INFO"
	.sectionflags	@""
	.align	4


	//----- nvinfo : EIATTR_CUDA_API_VERSION
	.align		4
        /*0000*/ 	.byte	0x04, 0x37
        /*0002*/ 	.short	(.L_189 - .L_188)
.L_188:
        /*0004*/ 	.word	0x00000082


	//----- nvinfo : EIATTR_KPARAM_INFO
	.align		4
.L_189:
        /*0008*/ 	.byte	0x04, 0x17
        /*000a*/ 	.short	(.L_191 - .L_190)
.L_190:
        /*000c*/ 	.word	0x00000000
        /*0010*/ 	.short	0x0004
        /*0012*/ 	.short	0x0018
        /*0014*/ 	.byte	0x00, 0xf5, 0x21, 0x00


	//----- nvinfo : EIATTR_KPARAM_INFO
	.align		4
.L_191:
        /*0018*/ 	.byte	0x04, 0x17
        /*001a*/ 	.short	(.L_193 - .L_192)
.L_192:
        /*001c*/ 	.word	0x00000000
        /*0020*/ 	.short	0x0003
        /*0022*/ 	.short	0x0010
        /*0024*/ 	.byte	0x00, 0xf0, 0x11, 0x00


	//----- nvinfo : EIATTR_KPARAM_INFO
	.align		4
.L_193:
        /*0028*/ 	.byte	0x04, 0x17
        /*002a*/ 	.short	(.L_195 - .L_194)
.L_194:
        /*002c*/ 	.word	0x00000000
        /*0030*/ 	.short	0x0002
        /*0032*/ 	.short	0x000c
        /*0034*/ 	.byte	0x00, 0xf0, 0x11, 0x00


	//----- nvinfo : EIATTR_KPARAM_INFO
	.align		4
.L_195:
        /*0038*/ 	.byte	0x04, 0x17
        /*003a*/ 	.short	(.L_197 - .L_196)
.L_196:
        /*003c*/ 	.word	0x00000000
        /*0040*/ 	.short	0x0001
        /*0042*/ 	.short	0x0008
        /*0044*/ 	.byte	0x00, 0xf0, 0x11, 0x00


	//----- nvinfo : EIATTR_KPARAM_INFO
	.align		4
.L_197:
        /*0048*/ 	.byte	0x04, 0x17
        /*004a*/ 	.short	(.L_199 - .L_198)
.L_198:
        /*004c*/ 	.word	0x00000000
        /*0050*/ 	.short	0x0000
        /*0052*/ 	.short	0x0000
        /*0054*/ 	.byte	0x00, 0xf5, 0x21, 0x00


	//----- nvinfo : EIATTR_SPARSE_MMA_MASK
	.align		4
.L_199:
        /*0058*/ 	.byte	0x03, 0x50
        /*005a*/ 	.short	0x0000


	//----- nvinfo : EIATTR_MAXREG_COUNT
	.align		4
        /*005c*/ 	.byte	0x03, 0x1b
        /*005e*/ 	.short	0x00ff


	//----- nvinfo : EIATTR_MERCURY_ISA_VERSION
	.align		4
        /*0060*/ 	.byte	0x03, 0x5f
        /*0062*/ 	.short	0x0101


	//----- nvinfo : EIATTR_VRC_CTA_INIT_COUNT
	.align		4
        /*0064*/ 	.byte	0x02, 0x4a
	.zero		1
	.zero		1


	//----- nvinfo : EIATTR_EXIT_INSTR_OFFSETS
	.align		4
        /*0068*/ 	.byte	0x04, 0x1c
        /*006a*/ 	.short	(.L_201 - .L_200)


	//   ....[0]....
.L_200:
        /*006c*/ 	.word	0x00000070


	//   ....[1]....
        /*0070*/ 	.word	0x000000d0


	//   ....[2]....
        /*0074*/ 	.word	0x00000460


	//   ....[3]....
        /*0078*/ 	.word	0x000007f0


	//----- nvinfo : EIATTR_CRS_STACK_SIZE
	.align		4
.L_201:
        /*007c*/ 	.byte	0x04, 0x1e
        /*007e*/ 	.short	(.L_203 - .L_202)
.L_202:
        /*0080*/ 	.word	0x00000000


	//----- nvinfo : EIATTR_CBANK_PARAM_SIZE
	.align		4
.L_203:
        /*0084*/ 	.byte	0x03, 0x19
        /*0086*/ 	.short	0x0020


	//----- nvinfo : EIATTR_PARAM_CBANK
	.align		4
        /*0088*/ 	.byte	0x04, 0x0a
        /*008a*/ 	.short	(.L_205 - .L_204)
	.align		4
.L_204:
        /*008c*/ 	.word	index@(.nv.constant0._Z21CollectContinuousDataPfiiiS_)
        /*0090*/ 	.short	0x0380
        /*0092*/ 	.short	0x0020


	//----- nvinfo : EIATTR_SW_WAR
	.align		4
.L_205:
        /*0094*/ 	.byte	0x04, 0x36
        /*0096*/ 	.short	(.L_207 - .L_206)
.L_206:
        /*0098*/ 	.word	0x00000008
.L_207:


//--------------------- .nv.info._Z36ApplyMacroPeriodicBoundaryConditionsPfi --------------------------
	.section	.nv.info._Z36ApplyMacroPeriodicBoundaryConditionsPfi,"",@"SHT_CUDA_INFO"
	.sectionflags	@""
	.align	4


	//----- nvinfo : EIATTR_CUDA_API_VERSION
	.align		4
        /*0000*/ 	.byte	0x04, 0x37
        /*0002*/ 	.short	(.L_209 - .L_208)
.L_208:
        /*0004*/ 	.word	0x00000082


	//----- nvinfo : EIATTR_KPARAM_INFO
	.align		4
.L_209:
        /*0008*/ 	.byte	0x04, 0x17
        /*000a*/ 	.short	(.L_211 - .L_210)
.L_210:
        /*000c*/ 	.word	0x00000000
        /*0010*/ 	.short	0x0001
        /*0012*/ 	.short	0x0008
        /*0014*/ 	.byte	0x00, 0xf0, 0x11, 0x00


	//----- nvinfo : EIATTR_KPARAM_INFO
	.align		4
.L_211:
        /*0018*/ 	.byte	0x04, 0x17
        /*001a*/ 	.short	(.L_213 - .L_212)
.L_212:
        /*001c*/ 	.word	0x00000000
        /*0020*/ 	.short	0x0000
        /*0022*/ 	.short	0x0000
        /*0024*/ 	.byte	0x00, 0xf5, 0x21, 0x00


	//----- nvinfo : EIATTR_SPARSE_MMA_MASK
	.align		4
.L_213:
        /*0028*/ 	.byte	0x03, 0x50
        /*002a*/ 	.short	0x0000


	//----- nvinfo : EIATTR_MAXREG_COUNT
	.align		4
        /*002c*/ 	.byte	0x03, 0x1b
        /*002e*/ 	.short	0x00ff


	//----- nvinfo : EIATTR_MERCURY_ISA_VERSION
	.align		4
        /*0030*/ 	.byte	0x03, 0x5f
        /*0032*/ 	.short	0x0101


	//----- nvinfo : EIATTR_VRC_CTA_INIT_COUNT
	.align		4
        /*0034*/ 	.byte	0x02, 0x4a
	.zero		1
	.zero		1


	//----- nvinfo : EIATTR_EXIT_INSTR_OFFSETS
	.align		4
        /*0038*/ 	.byte	0x04, 0x1c
        /*003a*/ 	.short	(.L_215 - .L_214)


	//   ....[0]....
.L_214:
        /*003c*/ 	.word	0x000000a0


	//   ....[1]....
        /*0040*/ 	.word	0x000000c0


	//   ....[2]....
        /*0044*/ 	.word	0x00000170


	//   ....[3]....
        /*0048*/ 	.word	0x00000190


	//   ....[4]....
        /*004c*/ 	.word	0x000001b0


	//   ....[5]....
        /*0050*/ 	.word	0x00000270


	//   ....[6]....
        /*0054*/ 	.word	0x000002b0


	//----- nvinfo : EIATTR_CBANK_PARAM_SIZE
	.align		4
.L_215:
        /*0058*/ 	.byte	0x03, 0x19
        /*005a*/ 	.short	0x000c


	//----- nvinfo : EIATTR_PARAM_CBANK
	.align		4
        /*005c*/ 	.byte	0x04, 0x0a
        /*005e*/ 	.short	(.L_217 - .L_216)
	.align		4
.L_216:
        /*0060*/ 	.word	index@(.nv.constant0._Z36ApplyMacroPeriodicBoundaryConditionsPfi)
        /*0064*/ 	.short	0x0380
        /*0066*/ 	.short	0x000c


	//----- nvinfo : EIATTR_SW_WAR
	.align		4
.L_217:
        /*0068*/ 	.byte	0x04, 0x36
        /*006a*/ 	.short	(.L_219 - .L_218)
.L_218:
        /*006c*/ 	.word	0x00000008
.L_219:


//--------------------- .nv.info._Z31ApplyPeriodicBoundaryConditionsPfi --------------------------
	.section	.nv.info._Z31ApplyPeriodicBoundaryConditionsPfi,"",@"SHT_CUDA_INFO"
	.sectionflags	@""
	.align	4


	//----- nvinfo : EIATTR_CUDA_API_VERSION
	.align		4
        /*0000*/ 	.byte	0x04, 0x37
        /*0002*/ 	.short	(.L_221 - .L_220)
.L_220:
        /*0004*/ 	.word	0x00000082


	//----- nvinfo : EIATTR_KPARAM_INFO
	.align		4
.L_221:
        /*0008*/ 	.byte	0x04, 0x17
        /*000a*/ 	.short	(.L_223 - .L_222)
.L_222:
        /*000c*/ 	.word	0x00000000
        /*0010*/ 	.short	0x0001
        /*0012*/ 	.short	0x0008
        /*0014*/ 	.byte	0x00, 0xf0, 0x11, 0x00


	//----- nvinfo : EIATTR_KPARAM_INFO
	.align		4
.L_223:
        /*0018*/ 	.byte	0x04, 0x17
        /*001a*/ 	.short	(.L_225 - .L_224)
.L_224:
        /*001c*/ 	.word	0x00000000
        /*0020*/ 	.short	0x0000
        /*0022*/ 	.short	0x0000
        /*0024*/ 	.byte	0x00, 0xf5, 0x21, 0x00


	//----- nvinfo : EIATTR_SPARSE_MMA_MASK
	.align		4
.L_225:
        /*0028*/ 	.byte	0x03, 0x50
        /*002a*/ 	.short	0x0000


	//----- nvinfo : EIATTR_MAXREG_COUNT
	.align		4
        /*002c*/ 	.byte	0x03, 0x1b
        /*002e*/ 	.short	0x00ff


	//----- nvinfo : EIATTR_MERCURY_ISA_VERSION
	.align		4
        /*0030*/ 	.byte	0x03, 0x5f
        /*0032*/ 	.short	0x0101


	//----- nvinfo : EIATTR_VRC_CTA_INIT_COUNT
	.align		4
        /*0034*/ 	.byte	0x02, 0x4a
	.zero		1
	.zero		1


	//----- nvinfo : EIATTR_EXIT_INSTR_OFFSETS
	.align		4
        /*0038*/ 	.byte	0x04, 0x1c
        /*003a*/ 	.short	(.L_227 - .L_226)


	//   ....[0]....
.L_226:
        /*003c*/ 	.word	0x000000a0


	//   ....[1]....
        /*0040*/ 	.word	0x000000c0


	//   ....[2]....
        /*0044*/ 	.word	0x00000360


	//   ....[3]....
        /*0048*/ 	.word	0x00000380


	//   ....[4]....
        /*004c*/ 	.word	0x000003a0


	//   ....[5]....
        /*0050*/ 	.word	0x00000650


	//   ....[6]....
        /*0054*/ 	.word	0x00000670


	//----- nvinfo : EIATTR_CBANK_PARAM_SIZE
	.align		4
.L_227:
        /*0058*/ 	.byte	0x03, 0x19
        /*005a*/ 	.short	0x000c


	//----- nvinfo : EIATTR_PARAM_CBANK
	.align		4
        /*005c*/ 	.byte	0x04, 0x0a
        /*005e*/ 	.short	(.L_229 - .L_228)
	.align		4
.L_228:
        /*0060*/ 	.word	index@(.nv.constant0._Z31ApplyPeriodicBoundaryConditionsPfi)
        /*0064*/ 	.short	0x0380
        /*0066*/ 	.short	0x000c


	//----- nvinfo : EIATTR_SW_WAR
	.align		4
.L_229:
        /*0068*/ 	.byte	0x04, 0x36
        /*006a*/ 	.short	(.L_231 - .L_230)
.L_230:
        /*006c*/ 	.word	0x00000008
.L_231:


//--------------------- .nv.info._Z19ComputeForceObjectsPKjS0_PKfPfj --------------------------
	.section	.nv.info._Z19ComputeForceObjectsPKjS0_PKfPfj,"",@"SHT_CUDA_INFO"
	.sectionflags	@""
	.align	4


	//----- nvinfo : EIATTR_CUDA_API_VERSION
	.align		4
        /*0000*/ 	.byte	0x04, 0x37
        /*0002*/ 	.short	(.L_233 - .L_232)
.L_232:
        /*0004*/ 	.word	0x00000082


	//----- nvinfo : EIATTR_KPARAM_INFO
	.align		4
.L_233:
        /*0008*/ 	.byte	0x04, 0x17
        /*000a*/ 	.short	(.L_235 - .L_234)
.L_234:
        /*000c*/ 	.word	0x00000000
        /*0010*/ 	.short	0x0004
        /*0012*/ 	.short	0x0020
        /*0014*/ 	.byte	0x00, 0xf0, 0x11, 0x00


	//----- nvinfo : EIATTR_KPARAM_INFO
	.align		4
.L_235:
        /*0018*/ 	.byte	0x04, 0x17
        /*001a*/ 	.short	(.L_237 - .L_236)
.L_236:
        /*001c*/ 	.word	0x00000000
        /*0020*/ 	.short	0x0003
        /*0022*/ 	.short	0x0018
        /*0024*/ 	.byte	0x00, 0xf5, 0x21, 0x00


	//----- nvinfo : EIATTR_KPARAM_INFO
	.align		4
.L_237:
        /*0028*/ 	.byte	0x04, 0x17
        /*002a*/ 	.short	(.L_239 - .L_238)
.L_238:
        /*002c*/ 	.word	0x00000000
        /*0030*/ 	.short	0x0002
        /*0032*/ 	.short	0x0010
        /*0034*/ 	.byte	0x00, 0xf5, 0x21, 0x00


	//----- nvinfo : EIATTR_KPARAM_INFO
	.align		4
.L_239:
        /*0038*/ 	.byte	0x04, 0x17
        /*003a*/ 	.short	(.L_241 - .L_240)
.L_240:
        /*003c*/ 	.word	0x00000000
        /*0040*/ 	.short	0x0001
        /*0042*/ 	.short	0x0008
        /*0044*/ 	.byte	0x00, 0xf5, 0x21, 0x00


	//----- nvinfo : EIATTR_KPARAM_INFO
	.align		4
.L_241:
        /*0048*/ 	.byte	0x04, 0x17
        /*004a*/ 	.short	(.L_243 - .L_242)
.L_242:
        /*004c*/ 	.word	0x00000000
        /*0050*/ 	.short	0x0000
        /*0052*/ 	.short	0x0000
        /*0054*/ 	.byte	0x00, 0xf5, 0x21, 0x00


	//----- nvinfo : EIATTR_SPARSE_MMA_MASK
	.align		4
.L_243:
        /*0058*/ 	.byte	0x03, 0x50
        /*005a*/ 	.short	0x0000


	//----- nvinfo : EIATTR_MAXREG_COUNT
	.align		4
        /*005c*/ 	.byte	0x03, 0x1b
        /*005e*/ 	.short	0x00ff


	//----- nvinfo : EIATTR_MERCURY_ISA_VERSION
	.align		4
        /*0060*/ 	.byte	0x03, 0x5f
        /*0062*/ 	.short	0x0101


	//----- nvinfo : EIATTR_VRC_CTA_INIT_COUNT
	.align		4
        /*0064*/ 	.byte	0x02, 0x4a
	.zero		1
	.zero		1


	//----- nvinfo : EIATTR_EXIT_INSTR_OFFSETS
	.align		4
        /*0068*/ 	.byte	0x04, 0x1c
        /*006a*/ 	.short	(.L_245 - .L_244)


	//   ....[0]....
.L_244:
        /*006c*/ 	.word	0x00000070


	//   ....[1]....
        /*0070*/ 	.word	0x00000180


	//----- nvinfo : EIATTR_CBANK_PARAM_SIZE
	.align		4
.L_245:
        /*0074*/ 	.byte	0x03, 0x19
        /*0076*/ 	.short	0x0024


	//----- nvinfo : EIATTR_PARAM_CBANK
	.align		4
        /*0078*/ 	.byte	0x04, 0x0a
        /*007a*/ 	.short	(.L_247 - .L_246)
	.align		4
.L_246:
        /*007c*/ 	.word	index@(.nv.constant0._Z19ComputeForceObjectsPKjS0_PKfPfj)
        /*0080*/ 	.short	0x0380
        /*0082*/ 	.short	0x0024


	//----- nvinfo : EIATTR_SW_WAR
	.align		4
.L_247:
        /*0084*/ 	.byte	0x04, 0x36
        /*0086*/ 	.short	(.L_249 - .L_248)
.L_248:
        /*0088*/ 	.word	0x00000008
.L_249:


//--------------------- .nv.info._Z19CollideAndPropagatePKiPfS1_S1_S1_S1_i --------------------------
	.section	.nv.info._Z19CollideAndPropagatePKiPfS1_S1_S1_S1_i,"",@"SHT_CUDA_INFO"
	.sectionflags	@""
	.align	4


	//----- nvinfo : EIATTR_CUDA_API_VERSION
	.align		4
        /*0000*/ 	.byte	0x04, 0x37
        /*0002*/ 	.short	(.L_251 - .L_250)
.L_250:
        /*0004*/ 	.word	0x00000082


	//----- nvinfo : EIATTR_KPARAM_INFO
	.align		4
.L_251:
        /*0008*/ 	.byte	0x04, 0x17
        /*000a*/ 	.short	(.L_253 - .L_252)
.L_252:
        /*000c*/ 	.word	0x00000000
        /*0010*/ 	.short	0x0006
        /*0012*/ 	.short	0x0030
        /*0014*/ 	.byte	0x00, 0xf0, 0x11, 0x00


	//----- nvinfo : EIATTR_KPARAM_INFO
	.align		4
.L_253:
        /*0018*/ 	.byte	0x04, 0x17
        /*001a*/ 	.short	(.L_255 - .L_254)
.L_254:
        /*001c*/ 	.word	0x00000000
        /*0020*/ 	.short	0x0005
        /*0022*/ 	.short	0x0028
        /*0024*/ 	.byte	0x00, 0xf5, 0x21, 0x00


	//----- nvinfo : EIATTR_KPARAM_INFO
	.align		4
.L_255:
        /*0028*/ 	.byte	0x04, 0x17
        /*002a*/ 	.short	(.L_257 - .L_256)
.L_256:
        /*002c*/ 	.word	0x00000000
        /*0030*/ 	.short	0x0004
        /*0032*/ 	.short	0x0020
        /*0034*/ 	.byte	0x00, 0xf5, 0x21, 0x00


	//----- nvinfo : EIATTR_KPARAM_INFO
	.align		4
.L_257:
        /*0038*/ 	.byte	0x04, 0x17
        /*003a*/ 	.short	(.L_259 - .L_258)
.L_258:
        /*003c*/ 	.word	0x00000000
        /*0040*/ 	.short	0x0003
        /*0042*/ 	.short	0x0018
        /*0044*/ 	.byte	0x00, 0xf5, 0x21, 0x00


	//----- nvinfo : EIATTR_KPARAM_INFO
	.align		4
.L_259:
        /*0048*/ 	.byte	0x04, 0x17
        /*004a*/ 	.short	(.L_261 - .L_260)
.L_260:
        /*004c*/ 	.word	0x00000000
        /*0050*/ 	.short	0x0002
        /*0052*/ 	.short	0x0010
        /*0054*/ 	.byte	0x00, 0xf5, 0x21, 0x00


	//----- nvinfo : EIATTR_KPARAM_INFO
	.align		4
.L_261:
        /*0058*/ 	.byte	0x04, 0x17
        /*005a*/ 	.short	(.L_263 - .L_262)
.L_262:
        /*005c*/ 	.word	0x00000000
        /*0060*/ 	.short	0x0001
        /*0062*/ 	.short	0x0008
        /*0064*/ 	.byte	0x00, 0xf5, 0x21, 0x00


	//----- nvinfo : EIATTR_KPARAM_INFO
	.align		4
.L_263:
        /*0068*/ 	.byte	0x04, 0x17
        /*006a*/ 	.short	(.L_265 - .L_264)
.L_264:
        /*006c*/ 	.word	0x00000000
        /*0070*/ 	.short	0x0000
        /*0072*/ 	.short	0x0000
        /*0074*/ 	.byte	0x00, 0xf5, 0x21, 0x00


	//----- nvinfo : EIATTR_SPARSE_MMA_MASK
	.align		4
.L_265:
        /*0078*/ 	.byte	0x03, 0x50
        /*007a*/ 	.short	0x0000


	//----- nvinfo : EIATTR_MAXREG_COUNT
	.align		4
        /*007c*/ 	.byte	0x03, 0x1b
        /*007e*/ 	.short	0x00ff


	//----- nvinfo : EIATTR_NUM_BARRIERS
	.align		4
        /*0080*/ 	.byte	0x02, 0x4c
        /*0082*/ 	.byte	0x01
	.zero		1


	//----- nvinfo : EIATTR_EXTERNS
	.align		4
        /*0084*/ 	.byte	0x04, 0x0f
        /*0086*/ 	.short	(.L_267 - .L_266)


	//   ....[0]....
	.align		4
.L_266:
        /*0088*/ 	.word	index@(vprintf)


	//----- nvinfo : EIATTR_MERCURY_ISA_VERSION
	.align		4
.L_267:
        /*008c*/ 	.byte	0x03, 0x5f
        /*008e*/ 	.short	0x0101


	//----- nvinfo : EIATTR_VRC_CTA_INIT_COUNT
	.align		4
        /*0090*/ 	.byte	0x02, 0x4a
	.zero		1
	.zero		1


	//----- nvinfo : EIATTR_SYSCALL_OFFSETS
	.align		4
        /*0094*/ 	.byte	0x04, 0x46
        /*0096*/ 	.short	(.L_269 - .L_268)


	//   ....[0]....
.L_268:
        /*0098*/ 	.word	0x000020b0


	//   ....[1]....
        /*009c*/ 	.word	0x000021c0


	//   ....[2]....
        /*00a0*/ 	.word	0x000022d0


	//   ....[3]....
        /*00a4*/ 	.word	0x000023e0


	//   ....[4]....
        /*00a8*/ 	.word	0x000024f0


	//   ....[5]....
        /*00ac*/ 	.word	0x00002600


	//   ....[6]....
        /*00b0*/ 	.word	0x00002710


	//   ....[7]....
        /*00b4*/ 	.word	0x00002820


	//   ....[8]....
        /*00b8*/ 	.word	0x00002920


	//----- nvinfo : EIATTR_EXIT_INSTR_OFFSETS
	.align		4
.L_269:
        /*00bc*/ 	.byte	0x04, 0x1c
        /*00be*/ 	.short	(.L_271 - .L_270)


	//   ....[0]....
.L_270:
        /*00c0*/ 	.word	0x000000b0


	//   ....[1]....
        /*00c4*/ 	.word	0x00000140


	//   ....[2]....
        /*00c8*/ 	.word	0x00002fd0


	//   ....[3]....
        /*00cc*/ 	.word	0x00003000


	//   ....[4]....
        /*00d0*/ 	.word	0x00003080


	//   ....[5]....
        /*00d4*/ 	.word	0x000030d0


	//----- nvinfo : EIATTR_INDIRECT_BRANCH_TARGETS
	.align		4
.L_271:
        /*00d8*/ 	.byte	0x04, 0x34
        /*00da*/ 	.short	(.L_273 - .L_272)


	//   ....[0]....
.L_272:
        /*00dc*/ 	.word	.L_x_110@srel
        /*00e0*/ 	.short	0x0
        /*00e2*/ 	.short	0x0
        /*00e4*/ 	.word	0x4
        /*00e8*/ 	.word	.L_x_111@srel
        /*00ec*/ 	.word	.L_x_112@srel
        /*00f0*/ 	.word	.L_x_113@srel
        /*00f4*/ 	.word	.L_x_58@srel


	//----- nvinfo : EIATTR_CRS_STACK_SIZE
	.align		4
.L_273:
        /*00f8*/ 	.byte	0x04, 0x1e
        /*00fa*/ 	.short	(.L_275 - .L_274)
.L_274:
        /*00fc*/ 	.word	0x00000000


	//----- nvinfo : EIATTR_CBANK_PARAM_SIZE
	.align		4
.L_275:
        /*0100*/ 	.byte	0x03, 0x19
        /*0102*/ 	.short	0x0034


	//----- nvinfo : EIATTR_PARAM_CBANK
	.align		4
        /*0104*/ 	.byte	0x04, 0x0a
        /*0106*/ 	.short	(.L_277 - .L_276)
	.align		4
.L_276:
        /*0108*/ 	.word	index@(.nv.constant0._Z19CollideAndPropagatePKiPfS1_S1_S1_S1_i)
        /*010c*/ 	.short	0x0380
        /*010e*/ 	.short	0x0034


	//----- nvinfo : EIATTR_SW_WAR
	.align		4
.L_277:
        /*0110*/ 	.byte	0x04, 0x36
        /*0112*/ 	.short	(.L_279 - .L_278)
.L_278:
        /*0114*/ 	.word	0x00000008
.L_279:


//--------------------- .nv.info._Z18PrepareMacroFieldsPKiPKfPfi --------------------------
	.section	.nv.info._Z18PrepareMacroFieldsPKiPKfPfi,"",@"SHT_CUDA_INFO"
	.sectionflags	@""
	.align	4


	//----- nvinfo : EIATTR_CUDA_API_VERSION
	.align		4
        /*0000*/ 	.byte	0x04, 0x37
        /*0002*/ 	.short	(.L_281 - .L_280)
.L_280:
        /*0004*/ 	.word	0x00000082


	//----- nvinfo : EIATTR_KPARAM_INFO
	.align		4
.L_281:
        /*0008*/ 	.byte	0x04, 0x17
        /*000a*/ 	.short	(.L_283 - .L_282)
.L_282:
        /*000c*/ 	.word	0x00000000
        /*0010*/ 	.short	0x0003
        /*0012*/ 	.short	0x0018
        /*0014*/ 	.byte	0x00, 0xf0, 0x11, 0x00


	//----- nvinfo : EIATTR_KPARAM_INFO
	.align		4
.L_283:
        /*0018*/ 	.byte	0x04, 0x17
        /*001a*/ 	.short	(.L_285 - .L_284)
.L_284:
        /*001c*/ 	.word	0x00000000
        /*0020*/ 	.short	0x0002
        /*0022*/ 	.short	0x0010
        /*0024*/ 	.byte	0x00, 0xf5, 0x21, 0x00


	//----- nvinfo : EIATTR_KPARAM_INFO
	.align		4
.L_285:
        /*0028*/ 	.byte	0x04, 0x17
        /*002a*/ 	.short	(.L_287 - .L_286)
.L_286:
        /*002c*/ 	.word	0x00000000
        /*0030*/ 	.short	0x0001
        /*0032*/ 	.short	0x0008
        /*0034*/ 	.byte	0x00, 0xf5, 0x21, 0x00


	//----- nvinfo : EIATTR_KPARAM_INFO
	.align		4
.L_287:
        /*0038*/ 	.byte	0x04, 0x17
        /*003a*/ 	.short	(.L_289 - .L_288)
.L_288:
        /*003c*/ 	.word	0x00000000
        /*0040*/ 	.short	0x0000
        /*0042*/ 	.short	0x0000
        /*0044*/ 	.byte	0x00, 0xf5, 0x21, 0x00


	//----- nvinfo : EIATTR_SPARSE_MMA_MASK
	.align		4
.L_289:
        /*0048*/ 	.byte	0x03, 0x50
        /*004a*/ 	.short	0x0000


	//----- nvinfo : EIATTR_MAXREG_COUNT
	.align		4
        /*004c*/ 	.byte	0x03, 0x1b
        /*004e*/ 	.short	0x00ff


	//----- nvinfo : EIATTR_MERCURY_ISA_VERSION
	.align		4
        /*0050*/ 	.byte	0x03, 0x5f
        /*0052*/ 	.short	0x0101


	//----- nvinfo : EIATTR_VRC_CTA_INIT_COUNT
	.align		4
        /*0054*/ 	.byte	0x02, 0x4a
	.zero		1
	.zero		1


	//----- nvinfo : EIATTR_EXIT_INSTR_OFFSETS
	.align		4
        /*0058*/ 	.byte	0x04, 0x1c
        /*005a*/ 	.short	(.L_291 - .L_290)


	//   ....[0]....
.L_290:
        /*005c*/ 	.word	0x00000070


	//   ....[1]....
        /*0060*/ 	.word	0x000000f0


	//   ....[2]....
        /*0064*/ 	.word	0x00000360


	//----- nvinfo : EIATTR_CBANK_PARAM_SIZE
	.align		4
.L_291:
        /*0068*/ 	.byte	0x03, 0x19
        /*006a*/ 	.short	0x001c


	//----- nvinfo : EIATTR_PARAM_CBANK
	.align		4
        /*006c*/ 	.byte	0x04, 0x0a
        /*006e*/ 	.short	(.L_293 - .L_292)
	.align		4
.L_292:
        /*0070*/ 	.word	index@(.nv.constant0._Z18PrepareMacroFieldsPKiPKfPfi)
        /*0074*/ 	.short	0x0380
        /*0076*/ 	.short	0x001c


	//----- nvinfo : EIATTR_SW_WAR
	.align		4
.L_293:
        /*0078*/ 	.byte	0x04, 0x36
        /*007a*/ 	.short	(.L_295 - .L_294)
.L_294:
        /*007c*/ 	.word	0x00000008
.L_295:


//--------------------- .nv.info._Z20SetInitialConditionsPfS_S_PKfPKi --------------------------
	.section	.nv.info._Z20SetInitialConditionsPfS_S_PKfPKi,"",@"SHT_CUDA_INFO"
	.sectionflags	@""
	.align	4


	//----- nvinfo : EIATTR_CUDA_API_VERSION
	.align		4
        /*0000*/ 	.byte	0x04, 0x37
        /*0002*/ 	.short	(.L_297 - .L_296)
.L_296:
        /*0004*/ 	.word	0x00000082


	//----- nvinfo : EIATTR_KPARAM_INFO
	.align		4
.L_297:
        /*0008*/ 	.byte	0x04, 0x17
        /*000a*/ 	.short	(.L_299 - .L_298)
.L_298:
        /*000c*/ 	.word	0x00000000
        /*0010*/ 	.short	0x0004
        /*0012*/ 	.short	0x0020
        /*0014*/ 	.byte	0x00, 0xf5, 0x21, 0x00


	//----- nvinfo : EIATTR_KPARAM_INFO
	.align		4
.L_299:
        /*0018*/ 	.byte	0x04, 0x17
        /*001a*/ 	.short	(.L_301 - .L_300)
.L_300:
        /*001c*/ 	.word	0x00000000
        /*0020*/ 	.short	0x0003
        /*0022*/ 	.short	0x0018
        /*0024*/ 	.byte	0x00, 0xf5, 0x21, 0x00


	//----- nvinfo : EIATTR_KPARAM_INFO
	.align		4
.L_301:
        /*0028*/ 	.byte	0x04, 0x17
        /*002a*/ 	.short	(.L_303 - .L_302)
.L_302:
        /*002c*/ 	.word	0x00000000
        /*0030*/ 	.short	0x0002
        /*0032*/ 	.short	0x0010
        /*0034*/ 	.byte	0x00, 0xf5, 0x21, 0x00


	//----- nvinfo : EIATTR_KPARAM_INFO
	.align		4
.L_303:
        /*0038*/ 	.byte	0x04, 0x17
        /*003a*/ 	.short	(.L_305 - .L_304)
.L_304:
        /*003c*/ 	.word	0x00000000
        /*0040*/ 	.short	0x0001
        /*0042*/ 	.short	0x0008
        /*0044*/ 	.byte	0x00, 0xf5, 0x21, 0x00


	//----- nvinfo : EIATTR_KPARAM_INFO
	.align		4
.L_305:
        /*0048*/ 	.byte	0x04, 0x17
        /*004a*/ 	.short	(.L_307 - .L_306)
.L_306:
        /*004c*/ 	.word	0x00000000
        /*0050*/ 	.short	0x0000
        /*0052*/ 	.short	0x0000
        /*0054*/ 	.byte	0x00, 0xf5, 0x21, 0x00


	//----- nvinfo : EIATTR_SPARSE_MMA_MASK
	.align		4
.L_307:
        /*0058*/ 	.byte	0x03, 0x50
        /*005a*/ 	.short	0x0000


	//----- nvinfo : EIATTR_MAXREG_COUNT
	.align		4
        /*005c*/ 	.byte	0x03, 0x1b
        /*005e*/ 	.short	0x00ff


	//----- nvinfo : EIATTR_MERCURY_ISA_VERSION
	.align		4
        /*0060*/ 	.byte	0x03, 0x5f
        /*0062*/ 	.short	0x0101


	//----- nvinfo : EIATTR_VRC_CTA_INIT_COUNT
	.align		4
        /*0064*/ 	.byte	0x02, 0x4a
	.zero		1
	.zero		1


	//----- nvinfo : EIATTR_EXIT_INSTR_OFFSETS
	.align		4
        /*0068*/ 	.byte	0x04, 0x1c
        /*006a*/ 	.short	(.L_309 - .L_308)


	//   ....[0]....
.L_308:
        /*006c*/ 	.word	0x00000060


	//   ....[1]....
        /*0070*/ 	.word	0x00000570


	//----- nvinfo : EIATTR_CBANK_PARAM_SIZE
	.align		4
.L_309:
        /*0074*/ 	.byte	0x03, 0x19
        /*0076*/ 	.short	0x0028


	//----- nvinfo : EIATTR_PARAM_CBANK
	.align		4
        /*0078*/ 	.byte	0x04, 0x0a
        /*007a*/ 	.short	(.L_311 - .L_310)
	.align		4
.L_310:
        /*007c*/ 	.word	index@(.nv.constant0._Z20SetInitialConditionsPfS_S_PKfPKi)
        /*0080*/ 	.short	0x0380
        /*0082*/ 	.short	0x0028


	//----- nvinfo : EIATTR_SW_WAR
	.align		4
.L_311:
        /*0084*/ 	.byte	0x04, 0x36
        /*0086*/ 	.short	(.L_313 - .L_312)
.L_312:
        /*0088*/ 	.word	0x00000008
.L_313:


//--------------------- .nv.callgraph             --------------------------
	.section	.nv.callgraph,"",@"SHT_CUDA_CALLGRAPH"
	.align	4
	.sectionentsize	8
	.align		4
        /*0000*/ 	.word	0x00000000
	.align		4
        /*0004*/ 	.word	0xffffffff
	.align		4
        /*0008*/ 	.word	index@(_Z20DistributeSparseDataPjPfS0_i)
	.align		4
        /*000c*/ 	.word	index@(vprintf)
	.align		4
        /*0010*/ 	.word	index@(_Z17CollectSparseDataPjPfS0_i)
	.align		4
        /*0014*/ 	.word	index@(vprintf)
	.align		4
        /*0018*/ 	.word	index@(_Z19CollideAndPropagatePKiPfS1_S1_S1_S1_i)
	.align		4
        /*001c*/ 	.word	index@(vprintf)
	.align		4
        /*0020*/ 	.word	0x00000000
	.align		4
        /*0024*/ 	.word	0xfffffffe
	.align		4
        /*0028*/ 	.word	0x00000000
	.align		4
        /*002c*/ 	.word	0xfffffffd
	.align		4
        /*0030*/ 	.word	0x00000000
	.align		4
        /*0034*/ 	.word	0xfffffffc


//--------------------- .nv.constant3             --------------------------
	.section	.nv.constant3,"a",@progbits
	.align	4
.nv.constant3:
	.type		tau0,@object
	.size		tau0,(visc - tau0)
tau0:
        /*0000*/ 	.byte	0x00, 0x00, 0x60, 0x40
	.type		visc,@object
	.size		visc,(node_params - visc)
visc:
        /*0004*/ 	.byte	0x00, 0x00, 0x80, 0x3f
	.type		node_params,@object
	.size		node_params,(.L_2 - node_params)
node_params:
        /*0008*/ 	.byte	0xcd, 0xcc, 0xcc, 0x3d, 0x00, 0x00, 0x00, 0x00
.L_2:


//--------------------- .nv.constant4             --------------------------
	.section	.nv.constant4,"a",@progbits
	.align	8
	.align		8
.nv.constant4:
        /*0000*/ 	.dword	$str
	.align		8
        /*0008*/ 	.dword	$str$1
	.align		8
        /*0010*/ 	.dword	$str$2
	.align		8
        /*0018*/ 	.dword	$str$3
	.align		8
        /*0020*/ 	.dword	$str$4
	.align		8
        /*0028*/ 	.dword	$str$5
	.align		8
        /*0030*/ 	.dword	$str$6
	.align		8
        /*0038*/ 	.dword	$str$7
	.align		8
        /*0040*/ 	.dword	$str$8
	.align		8
        /*0048*/ 	.dword	$str$9
	.align		8
        /*0050*/ 	.dword	$str$10
	.align		8
        /*0058*/ 	.dword	vprintf


//--------------------- .nv.constant2._Z19CollideAndPropagatePKiPfS1_S1_S1_S1_i --------------------------
	.section	.nv.constant2._Z19CollideAndPropagatePKiPfS1_S1_S1_S1_i,"a",@progbits
	.sectionflags	@""
	.align	4
.nv.constant2._Z19CollideAndPropagatePKiPfS1_S1_S1_S1_i:
        /*0000*/ 	.byte	0x50, 0x14, 0x00, 0x00, 0xd0, 0x14, 0x00, 0x00, 0xd0, 0x13, 0x00, 0x00, 0x40, 0x15, 0x00, 0x00


//--------------------- .text._Z29DistributeContinuousMacroDataPfiiiS_ --------------------------
	.section	.text._Z29DistributeContinuousMacroDataPfiiiS_,"ax",@progbits
	.align	128
        .global         _Z29DistributeContinuousMacroDataPfiiiS_
        .type           _Z29DistributeContinuousMacroDataPfiiiS_,@function
        .size           _Z29DistributeContinuousMacroDataPfiiiS_,(.L_x_116 - _Z29DistributeContinuousMacroDataPfiiiS_)
        .other          _Z29DistributeContinuousMacroDataPfiiiS_,@"STO_CUDA_ENTRY STV_DEFAULT"
_Z29DistributeContinuousMacroDataPfiiiS_:
.text._Z29DistributeContinuousMacroDataPfiiiS_:
[----:B------:R-:W-:Y:S01]  /*0000*/  LDC R1, c[0x0][0x37c] ;  /* 0x0000df00ff017b82 */ /* 0x000fe20000000800 */
[----:B------:R-:W0:Y:S07]  /*0010*/  S2R R7, SR_TID.X ;  /* 0x0000000000077919 */ /* 0x000e2e0000002100 */
[----:B------:R-:W0:Y:S01]  /*0020*/  S2UR UR4, SR_CTAID.X ;  /* 0x00000000000479c3 */ /* 0x000e220000002500 */
[----:B------:R-:W1:Y:S07]  /*0030*/  LDCU UR5, c[0x0][0x38c] ;  /* 0x00007180ff0577ac */ /* 0x000e6e0008000800 */
[----:B------:R-:W0:Y:S02]  /*0040*/  LDC R0, c[0x0][0x360] ;  /* 0x0000d800ff007b82 */ /* 0x000e240000000800 */
[----:B0-----:R-:W-:-:S05]  /*0050*/  IMAD R7, R0, UR4, R7 ;  /* 0x0000000400077c24 */ /* 0x001fca000f8e0207 */
[----:B-1----:R-:W-:-:S13]  /*0060*/  ISETP.GE.AND P0, PT, R7, UR5, PT ;  /* 0x0000000507007c0c */ /* 0x002fda000bf06270 */
[----:B------:R-:W-:Y:S05]  /*0070*/  @P0 EXIT ;  /* 0x000000000000094d */ /* 0x000fea0003800000 */
[----:B------:R-:W0:Y:S01]  /*0080*/  LDC.64 R2, c[0x0][0x398] ;  /* 0x0000e600ff027b82 */ /* 0x000e220000000a00 */
[----:B------:R-:W1:Y:S01]  /*0090*/  LDCU.64 UR4, c[0x0][0x358] ;  /* 0x00006b00ff0477ac */ /* 0x000e620008000a00 */
[----:B------:R-:W2:Y:S06]  /*00a0*/  LDCU UR6, c[0x0][0x388] ;  /* 0x00007100ff0677ac */ /* 0x000eac0008000800 */
[----:B------:R-:W3:Y:S08]  /*00b0*/  LDC R0, c[0x0][0x390] ;  /* 0x0000e400ff007b82 */ /* 0x000ef00000000800 */
[----:B------:R-:W4:Y:S01]  /*00c0*/  LDC.64 R4, c[0x0][0x380] ;  /* 0x0000e000ff047b82 */ /* 0x000f220000000a00 */
[----:B0-----:R-:W-:-:S06]  /*00d0*/  IMAD.WIDE R2, R7, 0x4, R2 ;  /* 0x0000000407027825 */ /* 0x001fcc00078e0202 */
[----:B-1----:R-:W5:Y:S01]  /*00e0*/  LDG.E R3, desc[UR4][R2.64] ;  /* 0x0000000402037981 */ /* 0x002f62000c1e1900 */
[----:B--2---:R-:W-:-:S05]  /*00f0*/  IADD3 R7, PT, PT, R7, UR6, RZ ;  /* 0x0000000607077c10 */ /* 0x004fca000fffe0ff */
[----:B---3--:R-:W-:-:S04]  /*0100*/  IMAD R7, R0, 0x120, R7 ;  /* 0x0000012000077824 */ /* 0x008fc800078e0207 */
[----:B----4-:R-:W-:-:S05]  /*0110*/  IMAD.WIDE.U32 R4, R7, 0x4, R4 ;  /* 0x0000000407047825 */ /* 0x010fca00078e0004 */
[----:B-----5:R-:W-:Y:S01]  /*0120*/  STG.E desc[UR4][R4.64], R3 ;  /* 0x0000000304007986 */ /* 0x020fe2000c101904 */
[----:B------:R-:W-:Y:S05]  /*0130*/  EXIT ;  /* 0x000000000000794d */ /* 0x000fea0003800000 */
.L_x_0:
[----:B------:R-:W-:-:S00]  /*0140*/  BRA `(.L_x_0) ;  /* 0xfffffffc00fc7947 */ /* 0x000fc0000383ffff */
[----:B------:R-:W-:-:S00]  /*0150*/  NOP ;  /* 0x0000000000007918 */ /* 0x000fc00000000000 */
        /* <DEDUP_REMOVED lines=10> */
.L_x_116:


//--------------------- .text._Z26CollectContinuousMacroDataPfiiiS_ --------------------------
	.section	.text._Z26CollectContinuousMacroDataPfiiiS_,"ax",@progbits
	.align	128
        .global         _Z26CollectContinuousMacroDataPfiiiS_
        .type           _Z26CollectContinuousMacroDataPfiiiS_,@function
        .size           _Z26CollectContinuousMacroDataPfiiiS_,(.L_x_117 - _Z26CollectContinuousMacroDataPfiiiS_)
        .other          _Z26CollectContinuousMacroDataPfiiiS_,@"STO_CUDA_ENTRY STV_DEFAULT"
_Z26CollectContinuousMacroDataPfiiiS_:
.text._Z26CollectContinuousMacroDataPfiiiS_:
        /* <DEDUP_REMOVED lines=8> */
[----:B------:R-:W0:Y:S01]  /*0080*/  LDC R5, c[0x0][0x390] ;  /* 0x0000e400ff057b82 */ /* 0x000e220000000800 */
[----:B------:R-:W1:Y:S01]  /*0090*/  LDCU UR6, c[0x0][0x388] ;  /* 0x00007100ff0677ac */ /* 0x000e620008000800 */
[----:B------:R-:W2:Y:S06]  /*00a0*/  LDCU.64 UR4, c[0x0][0x358] ;  /* 0x00006b00ff0477ac */ /* 0x000eac0008000a00 */
[----:B------:R-:W3:Y:S01]  /*00b0*/  LDC.64 R2, c[0x0][0x380] ;  /* 0x0000e000ff027b82 */ /* 0x000ee20000000a00 */
[----:B-1----:R-:W-:-:S05]  /*00c0*/  IADD3 R0, PT, PT, R7, UR6, RZ ;  /* 0x0000000607007c10 */ /* 0x002fca000fffe0ff */
[----:B0-----:R-:W-:-:S04]  /*00d0*/  IMAD R5, R5, 0x120, R0 ;  /* 0x0000012005057824 */ /* 0x001fc800078e0200 */
[----:B---3--:R-:W-:Y:S02]  /*00e0*/  IMAD.WIDE.U32 R2, R5, 0x4, R2 ;  /* 0x0000000405027825 */ /* 0x008fe400078e0002 */
[----:B------:R-:W0:Y:S04]  /*00f0*/  LDC.64 R4, c[0x0][0x398] ;  /* 0x0000e600ff047b82 */ /* 0x000e280000000a00 */
[----:B--2---:R-:W2:Y:S01]  /*0100*/  LDG.E R3, desc[UR4][R2.64] ;  /* 0x0000000402037981 */ /* 0x004ea2000c1e1900 */
[----:B0-----:R-:W-:-:S05]  /*0110*/  IMAD.WIDE R4, R7, 0x4, R4 ;  /* 0x0000000407047825 */ /* 0x001fca00078e0204 */
[----:B--2---:R-:W-:Y:S01]  /*0120*/  STG.E desc[UR4][R4.64], R3 ;  /* 0x0000000304007986 */ /* 0x004fe2000c101904 */
[----:B------:R-:W-:Y:S05]  /*0130*/  EXIT ;  /* 0x000000000000794d */ /* 0x000fea0003800000 */
.L_x_1:
        /* <DEDUP_REMOVED lines=12> */
.L_x_117:


//--------------------- .text._Z20DistributeSparseDataPjPfS0_i --------------------------
	.section	.text._Z20DistributeSparseDataPjPfS0_i,"ax",@progbits
	.align	128
        .global         _Z20DistributeSparseDataPjPfS0_i
        .type           _Z20DistributeSparseDataPjPfS0_i,@function
        .size           _Z20DistributeSparseDataPjPfS0_i,(.L_x_118 - _Z20DistributeSparseDataPjPfS0_i)
        .other          _Z20DistributeSparseDataPjPfS0_i,@"STO_CUDA_ENTRY STV_DEFAULT"
_Z20DistributeSparseDataPjPfS0_i:
.text._Z20DistributeSparseDataPjPfS0_i:
[----:B------:R-:W0:Y:S01]  /*0000*/  LDC R1, c[0x0][0x37c] ;  /* 0x0000df00ff017b82 */ /* 0x000e220000000800 */
[----:B------:R-:W1:Y:S01]  /*0010*/  S2R R3, SR_TID.X ;  /* 0x0000000000037919 */ /* 0x000e620000002100 */
[----:B------:R-:W2:Y:S06]  /*0020*/  LDCU UR5, c[0x0][0x2fc] ;  /* 0x00005f80ff0577ac */ /* 0x000eac0008000800 */
[----:B------:R-:W1:Y:S01]  /*0030*/  S2UR UR6, SR_CTAID.X ;  /* 0x00000000000679c3 */ /* 0x000e620000002500 */
[----:B0-----:R-:W-:Y:S01]  /*0040*/  VIADD R1, R1, 0xfffffff0 ;  /* 0xfffffff001017836 */ /* 0x001fe20000000000 */
[----:B------:R-:W0:Y:S01]  /*0050*/  LDCU UR7, c[0x0][0x398] ;  /* 0x00007300ff0777ac */ /* 0x000e220008000800 */
[----:B------:R-:W3:Y:S05]  /*0060*/  LDCU UR4, c[0x0][0x2f8] ;  /* 0x00005f00ff0477ac */ /* 0x000eea0008000800 */
[----:B------:R-:W1:Y:S01]  /*0070*/  LDC R0, c[0x0][0x360] ;  /* 0x0000d800ff007b82 */ /* 0x000e620000000800 */
[----:B---3--:R-:W-:-:S05]  /*0080*/  IADD3 R6, P1, PT, R1, UR4, RZ ;  /* 0x0000000401067c10 */ /* 0x008fca000ff3e0ff */
[----:B--2---:R-:W-:Y:S02]  /*0090*/  IMAD.X R7, RZ, RZ, UR5, P1 ;  /* 0x00000005ff077e24 */ /* 0x004fe400088e06ff */
[----:B-1----:R-:W-:-:S05]  /*00a0*/  IMAD R3, R0, UR6, R3 ;  /* 0x0000000600037c24 */ /* 0x002fca000f8e0203 */
[----:B0-----:R-:W-:-:S13]  /*00b0*/  ISETP.GE.AND P0, PT, R3, UR7, PT ;  /* 0x0000000703007c0c */ /* 0x001fda000bf06270 */
[----:B------:R-:W-:Y:S05]  /*00c0*/  @P0 EXIT ;  /* 0x000000000000094d */ /* 0x000fea0003800000 */
[----:B------:R-:W0:Y:S01]  /*00d0*/  LDC.64 R4, c[0x0][0x380] ;  /* 0x0000e000ff047b82 */ /* 0x000e220000000a00 */
[----:B------:R-:W1:Y:S01]  /*00e0*/  LDCU.64 UR36, c[0x0][0x358] ;  /* 0x00006b00ff2477ac */ /* 0x000e620008000a00 */
[----:B0-----:R-:W-:-:S05]  /*00f0*/  IMAD.WIDE R4, R3, 0x4, R4 ;  /* 0x0000000403047825 */ /* 0x001fca00078e0204 */
[----:B-1----:R-:W2:Y:S02]  /*0100*/  LDG.E R2, desc[UR36][R4.64] ;  /* 0x0000002404027981 */ /* 0x002ea4000c1e1900 */
[----:B--2---:R-:W-:-:S13]  /*0110*/  ISETP.NE.AND P0, PT, R2, -0x1, PT ;  /* 0xffffffff0200780c */ /* 0x004fda0003f05270 */
[----:B------:R-:W-:Y:S05]  /*0120*/  @!P0 EXIT ;  /* 0x000000000000894d */ /* 0x000fea0003800000 */
[----:B------:R-:W-:-:S13]  /*0130*/  ISETP.GE.U32.AND P0, PT, R2, 0xa3440, PT ;  /* 0x000a34400200780c */ /* 0x000fda0003f06070 */
[----:B------:R-:W-:Y:S05]  /*0140*/  @!P0 BRA `(.L_x_2) ;  /* 0x0000000000388947 */ /* 0x000fea0003800000 */
[----:B------:R-:W0:Y:S01]  /*0150*/  S2R R0, SR_TID.Y ;  /* 0x0000000000007919 */ /* 0x000e220000002200 */
[----:B------:R-:W0:Y:S01]  /*0160*/  S2UR UR4, SR_CTAID.Y ;  /* 0x00000000000479c3 */ /* 0x000e220000002600 */
[----:B------:R-:W-:Y:S01]  /*0170*/  MOV R8, 0x58 ;  /* 0x0000005800087802 */ /* 0x000fe20000000f00 */
[----:B------:R1:W-:Y:S06]  /*0180*/  STL.64 [R1], R2 ;  /* 0x0000000201007387 */ /* 0x0003ec0000100a00 */
[----:B------:R-:W0:Y:S08]  /*0190*/  LDC R5, c[0x0][0x364] ;  /* 0x0000d900ff057b82 */ /* 0x000e300000000800 */
[----:B------:R-:W2:Y:S01]  /*01a0*/  LDC.64 R8, c[0x4][R8] ;  /* 0x0100000008087b82 */ /* 0x000ea20000000a00 */
[----:B0-----:R-:W-:Y:S01]  /*01b0*/  IMAD R0, R5, UR4, R0 ;  /* 0x0000000405007c24 */ /* 0x001fe2000f8e0200 */
[----:B------:R-:W0:Y:S04]  /*01c0*/  LDCU.64 UR4, c[0x4][0x50] ;  /* 0x01000a00ff0477ac */ /* 0x000e280008000a00 */
[----:B------:R1:W-:Y:S01]  /*01d0*/  STL [R1+0x8], R0 ;  /* 0x0000080001007387 */ /* 0x0003e20000100800 */
[----:B0-----:R-:W-:-:S02]  /*01e0*/  MOV R4, UR4 ;  /* 0x0000000400047c02 */ /* 0x001fc40008000f00 */
[----:B-12---:R-:W-:-:S07]  /*01f0*/  MOV R5, UR5 ;  /* 0x0000000500057c02 */ /* 0x006fce0008000f00 */
[----:B------:R-:W-:-:S07]  /*0200*/  LEPC R20, `(.L_x_3) ;  /* 0x000000001014794e */ /* 0x000fce0000000000 */
[----:B------:R-:W-:Y:S05]  /*0210*/  CALL.ABS.NOINC R8 ;  /* 0x0000000008007343 */ /* 0x000fea0003c00000 */
.L_x_3:
[----:B------:R-:W-:Y:S05]  /*0220*/  EXIT ;  /* 0x000000000000794d */ /* 0x000fea0003800000 */
.L_x_2:
[----:B------:R-:W0:Y:S08]  /*0230*/  LDC.64 R4, c[0x0][0x390] ;  /* 0x0000e400ff047b82 */ /* 0x000e300000000a00 */
[----:B------:R-:W1:Y:S01]  /*0240*/  LDC.64 R6, c[0x0][0x388] ;  /* 0x0000e200ff067b82 */ /* 0x000e620000000a00 */
[----:B0-----:R-:W-:-:S06]  /*0250*/  IMAD.WIDE R4, R3, 0x4, R4 ;  /* 0x0000000403047825 */ /* 0x001fcc00078e0204 */
[----:B------:R-:W2:Y:S01]  /*0260*/  LDG.E R5, desc[UR36][R4.64] ;  /* 0x0000002404057981 */ /* 0x000ea2000c1e1900 */
[----:B-1----:R-:W-:-:S05]  /*0270*/  IMAD.WIDE.U32 R2, R2, 0x4, R6 ;  /* 0x0000000402027825 */ /* 0x002fca00078e0006 */
[----:B--2---:R-:W-:Y:S01]  /*0280*/  STG.E desc[UR36][R2.64], R5 ;  /* 0x0000000502007986 */ /* 0x004fe2000c101924 */
[----:B------:R-:W-:Y:S05]  /*0290*/  EXIT ;  /* 0x000000000000794d */ /* 0x000fea0003800000 */
.L_x_4:
        /* <DEDUP_REMOVED lines=14> */
.L_x_118:


//--------------------- .text._Z17CollectSparseDataPjPfS0_i --------------------------
	.section	.text._Z17CollectSparseDataPjPfS0_i,"ax",@progbits
	.align	128
        .global         _Z17CollectSparseDataPjPfS0_i
        .type           _Z17CollectSparseDataPjPfS0_i,@function
        .size           _Z17CollectSparseDataPjPfS0_i,(.L_x_119 - _Z17CollectSparseDataPjPfS0_i)
        .other          _Z17CollectSparseDataPjPfS0_i,@"STO_CUDA_ENTRY STV_DEFAULT"
_Z17CollectSparseDataPjPfS0_i:
.text._Z17CollectSparseDataPjPfS0_i:
        /* <DEDUP_REMOVED lines=34> */
.L_x_6:
[----:B------:R-:W-:Y:S05]  /*0220*/  EXIT ;  /* 0x000000000000794d */ /* 0x000fea0003800000 */
.L_x_5:
[----:B------:R-:W0:Y:S08]  /*0230*/  LDC.64 R4, c[0x0][0x388] ;  /* 0x0000e200ff047b82 */ /* 0x000e300000000a00 */
[----:B------:R-:W1:Y:S01]  /*0240*/  LDC.64 R6, c[0x0][0x390] ;  /* 0x0000e400ff067b82 */ /* 0x000e620000000a00 */
[----:B0-----:R-:W-:-:S06]  /*0250*/  IMAD.WIDE.U32 R4, R2, 0x4, R4 ;  /* 0x0000000402047825 */ /* 0x001fcc00078e0004 */
[----:B------:R-:W2:Y:S01]  /*0260*/  LDG.E R5, desc[UR36][R4.64] ;  /* 0x0000002404057981 */ /* 0x000ea2000c1e1900 */
[----:B-1----:R-:W-:-:S05]  /*0270*/  IMAD.WIDE R2, R3, 0x4, R6 ;  /* 0x0000000403027825 */ /* 0x002fca00078e0206 */
[----:B--2---:R-:W-:Y:S01]  /*0280*/  STG.E desc[UR36][R2.64], R5 ;  /* 0x0000000502007986 */ /* 0x004fe2000c101924 */
[----:B------:R-:W-:Y:S05]  /*0290*/  EXIT ;  /* 0x000000000000794d */ /* 0x000fea0003800000 */
.L_x_7:
        /* <DEDUP_REMOVED lines=14> */
.L_x_119:


//--------------------- .text._Z24DistributeContinuousDataPfiiiS_ --------------------------
	.section	.text._Z24DistributeContinuousDataPfiiiS_,"ax",@progbits
	.align	128
        .global         _Z24DistributeContinuousDataPfiiiS_
        .type           _Z24DistributeContinuousDataPfiiiS_,@function
        .size           _Z24DistributeContinuousDataPfiiiS_,(.L_x_120 - _Z24DistributeContinuousDataPfiiiS_)
        .other          _Z24DistributeContinuousDataPfiiiS_,@"STO_CUDA_ENTRY STV_DEFAULT"
_Z24DistributeContinuousDataPfiiiS_:
.text._Z24DistributeContinuousDataPfiiiS_:
[----:B------:R-:W-:Y:S01]  /*0000*/  LDC R1, c[0x0][0x37c] ;  /* 0x0000df00ff017b82 */ /* 0x000fe20000000800 */
[----:B------:R-:W0:Y:S07]  /*0010*/  S2R R2, SR_TID.X ;  /* 0x0000000000027919 */ /* 0x000e2e0000002100 */
[----:B------:R-:W0:Y:S08]  /*0020*/  S2UR UR4, SR_CTAID.X ;  /* 0x00000000000479c3 */ /* 0x000e300000002500 */
[----:B------:R-:W0:Y:S08]  /*0030*/  LDC R3, c[0x0][0x360] ;  /* 0x0000d800ff037b82 */ /* 0x000e300000000800 */
[----:B------:R-:W1:Y:S01]  /*0040*/  LDC R7, c[0x0][0x390] ;  /* 0x0000e400ff077b82 */ /* 0x000e620000000800 */
[----:B0-----:R-:W-:-:S05]  /*0050*/  IMAD R2, R3, UR4, R2 ;  /* 0x0000000403027c24 */ /* 0x001fca000f8e0202 */
[----:B-1----:R-:W-:-:S13]  /*0060*/  ISETP.GE.AND P0, PT, R2, R7, PT ;  /* 0x000000070200720c */ /* 0x002fda0003f06270 */
[----:B------:R-:W-:Y:S05]  /*0070*/  @P0 EXIT ;  /* 0x000000000000094d */ /* 0x000fea0003800000 */
[----:B------:R-:W0:Y:S01]  /*0080*/  LDC R0, c[0x0][0x388] ;  /* 0x0000e200ff007b82 */ /* 0x000e220000000800 */
[----:B------:R-:W1:Y:S01]  /*0090*/  LDCU.64 UR4, c[0x0][0x358] ;  /* 0x00006b00ff0477ac */ /* 0x000e620008000a00 */
[----:B0-----:R-:W-:-:S13]  /*00a0*/  ISETP.NE.AND P0, PT, R0, 0x3, PT ;  /* 0x000000030000780c */ /* 0x001fda0003f05270 */
[----:B-1----:R-:W-:Y:S05]  /*00b0*/  @!P0 BRA `(.L_x_8) ;  /* 0x0000000000e08947 */ /* 0x002fea0003800000 */
[----:B------:R-:W-:-:S13]  /*00c0*/  ISETP.NE.AND P0, PT, R0, 0x2, PT ;  /* 0x000000020000780c */ /* 0x000fda0003f05270 */
[----:B------:R-:W-:Y:S05]  /*00d0*/  @P0 EXIT ;  /* 0x000000000000094d */ /* 0x000fea0003800000 */
[----:B------:R-:W-:Y:S01]  /*00e0*/  IMAD.HI R3, R7, 0x55555556, RZ ;  /* 0x5555555607037827 */ /* 0x000fe200078e02ff */
[----:B------:R-:W0:Y:S01]  /*00f0*/  LDC.64 R4, c[0x0][0x398] ;  /* 0x0000e600ff047b82 */ /* 0x000e220000000a00 */
[----:B------:R-:W1:Y:S03]  /*0100*/  LDCU UR6, c[0x0][0x38c] ;  /* 0x00007180ff0677ac */ /* 0x000e660008000800 */
[----:B------:R-:W-:-:S04]  /*0110*/  LEA.HI R3, R3, R3, RZ, 0x1 ;  /* 0x0000000303037211 */ /* 0x000fc800078f08ff */
[----:B------:R-:W-:-:S04]  /*0120*/  IABS R9, R3 ;  /* 0x0000000300097213 */ /* 0x000fc80000000000 */
[----:B------:R-:W2:Y:S01]  /*0130*/  I2F.RP R8, R9 ;  /* 0x0000000900087306 */ /* 0x000ea20000209400 */
[----:B0-----:R-:W-:-:S07]  /*0140*/  IMAD.WIDE R4, R2, 0x4, R4 ;  /* 0x0000000402047825 */ /* 0x001fce00078e0204 */
[----:B--2---:R-:W0:Y:S01]  /*0150*/  MUFU.RCP R8, R8 ;  /* 0x0000000800087308 */ /* 0x004e220000001000 */
[----:B------:R2:W5:Y:S02]  /*0160*/  LDG.E R0, desc[UR4][R4.64] ;  /* 0x0000000404007981 */ /* 0x000564000c1e1900 */
[----:B--2---:R-:W-:Y:S01]  /*0170*/  IABS R4, R2 ;  /* 0x0000000200047213 */ /* 0x004fe20000000000 */
[----:B0-----:R-:W-:-:S04]  /*0180*/  VIADD R6, R8, 0xffffffe ;  /* 0x0ffffffe08067836 */ /* 0x001fc80000000000 */
[----:B------:R0:W2:Y:S02]  /*0190*/  F2I.FTZ.U32.TRUNC.NTZ R7, R6 ;  /* 0x0000000600077305 */ /* 0x0000a4000021f000 */
[----:B0-----:R-:W-:Y:S02]  /*01a0*/  HFMA2 R6, -RZ, RZ, 0, 0 ;  /* 0x00000000ff067431 */ /* 0x001fe400000001ff */
[----:B--2---:R-:W-:-:S04]  /*01b0*/  IMAD.MOV R10, RZ, RZ, -R7 ;  /* 0x000000ffff0a7224 */ /* 0x004fc800078e0a07 */
[----:B------:R-:W-:Y:S01]  /*01c0*/  IMAD R5, R10, R9, RZ ;  /* 0x000000090a057224 */ /* 0x000fe200078e02ff */
[----:B------:R-:W-:-:S03]  /*01d0*/  IABS R10, R3 ;  /* 0x00000003000a7213 */ /* 0x000fc60000000000 */
[----:B------:R-:W-:-:S04]  /*01e0*/  IMAD.HI.U32 R7, R7, R5, R6 ;  /* 0x0000000507077227 */ /* 0x000fc800078e0006 */
[----:B------:R-:W-:Y:S02]  /*01f0*/  IMAD.MOV R5, RZ, RZ, -R10 ;  /* 0x000000ffff057224 */ /* 0x000fe400078e0a0a */
[----:B------:R-:W-:-:S04]  /*0200*/  IMAD.HI.U32 R7, R7, R4, RZ ;  /* 0x0000000407077227 */ /* 0x000fc800078e00ff */
[----:B------:R-:W-:-:S05]  /*0210*/  IMAD R4, R7, R5, R4 ;  /* 0x0000000507047224 */ /* 0x000fca00078e0204 */
[----:B------:R-:W-:-:S13]  /*0220*/  ISETP.GT.U32.AND P2, PT, R9, R4, PT ;  /* 0x000000040900720c */ /* 0x000fda0003f44070 */
[----:B------:R-:W-:Y:S01]  /*0230*/  @!P2 IMAD.IADD R4, R4, 0x1, -R9 ;  /* 0x000000010404a824 */ /* 0x000fe200078e0a09 */
[----:B------:R-:W-:Y:S02]  /*0240*/  @!P2 IADD3 R7, PT, PT, R7, 0x1, RZ ;  /* 0x000000010707a810 */ /* 0x000fe40007ffe0ff */
[----:B------:R-:W-:Y:S02]  /*0250*/  ISETP.NE.AND P2, PT, R3, RZ, PT ;  /* 0x000000ff0300720c */ /* 0x000fe40003f45270 */
[----:B------:R-:W-:Y:S02]  /*0260*/  ISETP.GE.U32.AND P0, PT, R4, R9, PT ;  /* 0x000000090400720c */ /* 0x000fe40003f06070 */
[----:B------:R-:W-:-:S04]  /*0270*/  LOP3.LUT R4, R2, R3, RZ, 0x3c, !PT ;  /* 0x0000000302047212 */ /* 0x000fc800078e3cff */
[----:B------:R-:W-:-:S07]  /*0280*/  ISETP.GE.AND P1, PT, R4, RZ, PT ;  /* 0x000000ff0400720c */ /* 0x000fce0003f26270 */
[----:B------:R-:W-:-:S06]  /*0290*/  @P0 VIADD R7, R7, 0x1 ;  /* 0x0000000107070836 */ /* 0x000fcc0000000000 */
[----:B------:R-:W-:Y:S01]  /*02a0*/  @!P1 IMAD.MOV R7, RZ, RZ, -R7 ;  /* 0x000000ffff079224 */ /* 0x000fe200078e0a07 */
[----:B------:R-:W-:-:S04]  /*02b0*/  @!P2 LOP3.LUT R7, RZ, R3, RZ, 0x33, !PT ;  /* 0x00000003ff07a212 */ /* 0x000fc800078e33ff */
[C---:B------:R-:W-:Y:S02]  /*02c0*/  ISETP.NE.AND P0, PT, R7.reuse, 0x2, PT ;  /* 0x000000020700780c */ /* 0x040fe40003f05270 */
[----:B------:R-:W-:-:S05]  /*02d0*/  IADD3 R4, PT, PT, -R7, RZ, RZ ;  /* 0x000000ff07047210 */ /* 0x000fca0007ffe1ff */
[----:B------:R-:W-:-:S04]  /*02e0*/  IMAD R2, R3, R4, R2 ;  /* 0x0000000403027224 */ /* 0x000fc800078e0202 */
[----:B-1----:R-:W-:Y:S02]  /*02f0*/  VIADD R5, R2, UR6 ;  /* 0x0000000602057c36 */ /* 0x002fe40008000000 */
[----:B------:R-:W-:Y:S05]  /*0300*/  @!P0 BRA `(.L_x_9) ;  /* 0x0000000000388947 */ /* 0x000fea0003800000 */
[----:B------:R-:W-:-:S13]  /*0310*/  ISETP.NE.AND P0, PT, R7, 0x1, PT ;  /* 0x000000010700780c */ /* 0x000fda0003f05270 */
[----:B------:R-:W-:Y:S05]  /*0320*/  @!P0 BRA `(.L_x_10) ;  /* 0x00000000001c8947 */ /* 0x000fea0003800000 */
[----:B------:R-:W-:-:S13]  /*0330*/  ISETP.NE.AND P0, PT, R7, RZ, PT ;  /* 0x000000ff0700720c */ /* 0x000fda0003f05270 */
[----:B------:R-:W-:Y:S05]  /*0340*/  @P0 EXIT ;  /* 0x000000000000094d */ /* 0x000fea0003800000 */
[----:B------:R-:W0:Y:S01]  /*0350*/  LDC.64 R2, c[0x0][0x380] ;  /* 0x0000e000ff027b82 */ /* 0x000e220000000a00 */
[----:B------:R-:W-:-:S04]  /*0360*/  VIADD R5, R5, 0x5a900 ;  /* 0x0005a90005057836 */ /* 0x000fc80000000000 */
[----:B0-----:R-:W-:-:S05]  /*0370*/  IMAD.WIDE.U32 R2, R5, 0x4, R2 ;  /* 0x0000000405027825 */ /* 0x001fca00078e0002 */
[----:B-----5:R-:W-:Y:S01]  /*0380*/  STG.E desc[UR4][R2.64], R0 ;  /* 0x0000000002007986 */ /* 0x020fe2000c101904 */
[----:B------:R-:W-:Y:S05]  /*0390*/  EXIT ;  /* 0x000000000000794d */ /* 0x000fea0003800000 */
.L_x_10:
[----:B------:R-:W0:Y:S01]  /*03a0*/  LDC.64 R2, c[0x0][0x380] ;  /* 0x0000e000ff027b82 */ /* 0x000e220000000a00 */
[----:B------:R-:W-:-:S05]  /*03b0*/  IADD3 R5, PT, PT, R5, 0x90fc0, RZ ;  /* 0x00090fc005057810 */ /* 0x000fca0007ffe0ff */
[----:B0-----:R-:W-:-:S05]  /*03c0*/  IMAD.WIDE.U32 R2, R5, 0x4, R2 ;  /* 0x0000000405027825 */ /* 0x001fca00078e0002 */
[----:B-----5:R-:W-:Y:S01]  /*03d0*/  STG.E desc[UR4][R2.64], R0 ;  /* 0x0000000002007986 */ /* 0x020fe2000c101904 */
[----:B------:R-:W-:Y:S05]  /*03e0*/  EXIT ;  /* 0x000000000000794d */ /* 0x000fea0003800000 */
.L_x_9:
[----:B------:R-:W0:Y:S01]  /*03f0*/  LDC.64 R2, c[0x0][0x380] ;  /* 0x0000e000ff027b82 */ /* 0x000e220000000a00 */
[----:B------:R-:W-:-:S04]  /*0400*/  VIADD R5, R5, 0xa3200 ;  /* 0x000a320005057836 */ /* 0x000fc80000000000 */
[----:B0-----:R-:W-:-:S05]  /*0410*/  IMAD.WIDE.U32 R2, R5, 0x4, R2 ;  /* 0x0000000405027825 */ /* 0x001fca00078e0002 */
[----:B-----5:R-:W-:Y:S01]  /*0420*/  STG.E desc[UR4][R2.64], R0 ;  /* 0x0000000002007986 */ /* 0x020fe2000c101904 */
[----:B------:R-:W-:Y:S05]  /*0430*/  EXIT ;  /* 0x000000000000794d */ /* 0x000fea0003800000 */
.L_x_8:
        /* <DEDUP_REMOVED lines=12> */
[----:B0-----:R-:W-:Y:S01]  /*0500*/  IMAD.MOV.U32 R6, RZ, RZ, RZ ;  /* 0x000000ffff067224 */ /* 0x001fe200078e00ff */
[----:B--2---:R-:W-:-:S05]  /*0510*/  IADD3 R10, PT, PT, RZ, -R7, RZ ;  /* 0x80000007ff0a7210 */ /* 0x004fca0007ffe0ff */
[----:B------:R-:W-:Y:S01]  /*0520*/  IMAD R5, R10, R3, RZ ;  /* 0x000000030a057224 */ /* 0x000fe200078e02ff */
[----:B------:R-:W-:-:S03]  /*0530*/  IABS R10, R9 ;  /* 0x00000009000a7213 */ /* 0x000fc60000000000 */
[----:B------:R-:W-:Y:S01]  /*0540*/  IMAD.HI.U32 R5, R7, R5, R6 ;  /* 0x0000000507057227 */ /* 0x000fe200078e0006 */
[----:B------:R-:W-:-:S05]  /*0550*/  IADD3 R7, PT, PT, RZ, -R10, RZ ;  /* 0x8000000aff077210 */ /* 0x000fca0007ffe0ff */
        /* <DEDUP_REMOVED lines=9> */
[----:B------:R-:W-:-:S05]  /*05f0*/  @P1 VIADD R5, R5, 0x1 ;  /* 0x0000000105051836 */ /* 0x000fca0000000000 */
[----:B------:R-:W-:-:S05]  /*0600*/  MOV R4, R5 ;  /* 0x0000000500047202 */ /* 0x000fca0000000f00 */
        /* <DEDUP_REMOVED lines=12> */
[----:B------:R-:W-:-:S05]  /*06d0*/  IADD3 R5, PT, PT, R5, 0x245a0, RZ ;  /* 0x000245a005057810 */ /* 0x000fca0007ffe0ff */
[----:B0-----:R-:W-:-:S05]  /*06e0*/  IMAD.WIDE.U32 R2, R5, 0x4, R2 ;  /* 0x0000000405027825 */ /* 0x001fca00078e0002 */
[----:B-----5:R-:W-:Y:S01]  /*06f0*/  STG.E desc[UR4][R2.64], R0 ;  /* 0x0000000002007986 */ /* 0x020fe2000c101904 */
[----:B------:R-:W-:Y:S05]  /*0700*/  EXIT ;  /* 0x000000000000794d */ /* 0x000fea0003800000 */
.L_x_12:
[----:B------:R-:W0:Y:S01]  /*0710*/  LDC.64 R2, c[0x0][0x380] ;  /* 0x0000e000ff027b82 */ /* 0x000e220000000a00 */
[----:B------:R-:W-:-:S04]  /*0720*/  VIADD R5, R5, 0x5ac60 ;  /* 0x0005ac6005057836 */ /* 0x000fc80000000000 */
[----:B0-----:R-:W-:-:S05]  /*0730*/  IMAD.WIDE.U32 R2, R5, 0x4, R2 ;  /* 0x0000000405027825 */ /* 0x001fca00078e0002 */
[----:B-----5:R-:W-:Y:S01]  /*0740*/  STG.E desc[UR4][R2.64], R0 ;  /* 0x0000000002007986 */ /* 0x020fe2000c101904 */
[----:B------:R-:W-:Y:S05]  /*0750*/  EXIT ;  /* 0x000000000000794d */ /* 0x000fea0003800000 */
.L_x_11:
[----:B------:R-:W0:Y:S01]  /*0760*/  LDC.64 R2, c[0x0][0x380] ;  /* 0x0000e000ff027b82 */ /* 0x000e220000000a00 */
[----:B------:R-:W-:-:S05]  /*0770*/  IADD3 R5, PT, PT, R5, 0x6cea0, RZ ;  /* 0x0006cea005057810 */ /* 0x000fca0007ffe0ff */
[----:B0-----:R-:W-:-:S05]  /*0780*/  IMAD.WIDE.U32 R2, R5, 0x4, R2 ;  /* 0x0000000405027825 */ /* 0x001fca00078e0002 */
[----:B-----5:R-:W-:Y:S01]  /*0790*/  STG.E desc[UR4][R2.64], R0 ;  /* 0x0000000002007986 */ /* 0x020fe2000c101904 */
[----:B------:R-:W-:Y:S05]  /*07a0*/  EXIT ;  /* 0x000000000000794d */ /* 0x000fea0003800000 */
.L_x_13:
        /* <DEDUP_REMOVED lines=13> */
.L_x_120:


//--------------------- .text._Z21CollectContinuousDataPfiiiS_ --------------------------
	.section	.text._Z21CollectContinuousDataPfiiiS_,"ax",@progbits
	.align	128
        .global         _Z21CollectContinuousDataPfiiiS_
        .type           _Z21CollectContinuousDataPfiiiS_,@function
        .size           _Z21CollectContinuousDataPfiiiS_,(.L_x_121 - _Z21CollectContinuousDataPfiiiS_)
        .other          _Z21CollectContinuousDataPfiiiS_,@"STO_CUDA_ENTRY STV_DEFAULT"
_Z21CollectContinuousDataPfiiiS_:
.text._Z21CollectContinuousDataPfiiiS_:
        /* <DEDUP_REMOVED lines=15> */
[----:B------:R-:W-:Y:S01]  /*00f0*/  IABS R8, R0 ;  /* 0x0000000000087213 */ /* 0x000fe20000000000 */
[----:B------:R-:W0:Y:S01]  /*0100*/  LDCU UR6, c[0x0][0x38c] ;  /* 0x00007180ff0677ac */ /* 0x000e220008000800 */
[----:B------:R-:W-:Y:S02]  /*0110*/  BSSY.RECONVERGENT B0, `(.L_x_15) ;  /* 0x0000031000007945 */ /* 0x000fe40003800200 */
[----:B------:R-:W-:-:S04]  /*0120*/  LEA.HI R5, R2, R2, RZ, 0x1 ;  /* 0x0000000202057211 */ /* 0x000fc800078f08ff */
[-C--:B------:R-:W-:Y:S02]  /*0130*/  IABS R7, R5.reuse ;  /* 0x0000000500077213 */ /* 0x080fe40000000000 */
[----:B------:R-:W-:Y:S02]  /*0140*/  IABS R10, R5 ;  /* 0x00000005000a7213 */ /* 0x000fe40000000000 */
[----:B------:R-:W1:Y:S08]  /*0150*/  I2F.RP R4, R7 ;  /* 0x0000000700047306 */ /* 0x000e700000209400 */
[----:B-1----:R-:W1:Y:S02]  /*0160*/  MUFU.RCP R4, R4 ;  /* 0x0000000400047308 */ /* 0x002e640000001000 */
[----:B-1----:R-:W-:-:S02]  /*0170*/  VIADD R2, R4, 0xffffffe ;  /* 0x0ffffffe04027836 */ /* 0x002fc40000000000 */
[----:B------:R-:W-:-:S04]  /*0180*/  IMAD.MOV R4, RZ, RZ, -R10 ;  /* 0x000000ffff047224 */ /* 0x000fc800078e0a0a */
[----:B------:R1:W2:Y:S02]  /*0190*/  F2I.FTZ.U32.TRUNC.NTZ R3, R2 ;  /* 0x0000000200037305 */ /* 0x0002a4000021f000 */
[----:B-1----:R-:W-:Y:S02]  /*01a0*/  IMAD.MOV.U32 R2, RZ, RZ, RZ ;  /* 0x000000ffff027224 */ /* 0x002fe400078e00ff */
[----:B--2---:R-:W-:-:S04]  /*01b0*/  IMAD.MOV R6, RZ, RZ, -R3 ;  /* 0x000000ffff067224 */ /* 0x004fc800078e0a03 */
[----:B------:R-:W-:Y:S01]  /*01c0*/  IMAD R9, R6, R7, RZ ;  /* 0x0000000706097224 */ /* 0x000fe200078e02ff */
[----:B------:R-:W-:-:S03]  /*01d0*/  MOV R6, R8 ;  /* 0x0000000800067202 */ /* 0x000fc60000000f00 */
[----:B------:R-:W-:-:S06]  /*01e0*/  IMAD.HI.U32 R3, R3, R9, R2 ;  /* 0x0000000903037227 */ /* 0x000fcc00078e0002 */
[----:B------:R-:W-:-:S04]  /*01f0*/  IMAD.HI.U32 R3, R3, R6, RZ ;  /* 0x0000000603037227 */ /* 0x000fc800078e00ff */
[----:B------:R-:W-:-:S05]  /*0200*/  IMAD R2, R3, R4, R6 ;  /* 0x0000000403027224 */ /* 0x000fca00078e0206 */
[----:B------:R-:W-:-:S13]  /*0210*/  ISETP.GT.U32.AND P2, PT, R7, R2, PT ;  /* 0x000000020700720c */ /* 0x000fda0003f44070 */
[-C--:B------:R-:W-:Y:S01]  /*0220*/  @!P2 IADD3 R2, PT, PT, R2, -R7.reuse, RZ ;  /* 0x800000070202a210 */ /* 0x080fe20007ffe0ff */
[----:B------:R-:W-:Y:S01]  /*0230*/  @!P2 VIADD R3, R3, 0x1 ;  /* 0x000000010303a836 */ /* 0x000fe20000000000 */
[----:B------:R-:W-:Y:S02]  /*0240*/  ISETP.NE.AND P2, PT, R5, RZ, PT ;  /* 0x000000ff0500720c */ /* 0x000fe40003f45270 */
[----:B------:R-:W-:Y:S02]  /*0250*/  ISETP.GE.U32.AND P0, PT, R2, R7, PT ;  /* 0x000000070200720c */ /* 0x000fe40003f06070 */
[----:B------:R-:W-:-:S04]  /*0260*/  LOP3.LUT R2, R0, R5, RZ, 0x3c, !PT ;  /* 0x0000000500027212 */ /* 0x000fc800078e3cff */
[----:B------:R-:W-:-:S07]  /*0270*/  ISETP.GE.AND P1, PT, R2, RZ, PT ;  /* 0x000000ff0200720c */ /* 0x000fce0003f26270 */
[----:B------:R-:W-:-:S06]  /*0280*/  @P0 VIADD R3, R3, 0x1 ;  /* 0x0000000103030836 */ /* 0x000fcc0000000000 */
[----:B------:R-:W-:Y:S02]  /*0290*/  @!P1 IADD3 R3, PT, PT, -R3, RZ, RZ ;  /* 0x000000ff03039210 */ /* 0x000fe40007ffe1ff */
[----:B------:R-:W-:-:S04]  /*02a0*/  @!P2 LOP3.LUT R3, RZ, R5, RZ, 0x33, !PT ;  /* 0x00000005ff03a212 */ /* 0x000fc800078e33ff */
[----:B------:R-:W-:Y:S01]  /*02b0*/  ISETP.NE.AND P0, PT, R3, 0x2, PT ;  /* 0x000000020300780c */ /* 0x000fe20003f05270 */
[----:B------:R-:W-:-:S04]  /*02c0*/  IMAD.MOV R2, RZ, RZ, -R3 ;  /* 0x000000ffff027224 */ /* 0x000fc800078e0a03 */
[----:B------:R-:W-:-:S04]  /*02d0*/  IMAD R5, R5, R2, R0 ;  /* 0x0000000205057224 */ /* 0x000fc800078e0200 */
[----:B0-----:R-:W-:-:S04]  /*02e0*/  VIADD R5, R5, UR6 ;  /* 0x0000000605057c36 */ /* 0x001fc80008000000 */
[----:B------:R-:W-:Y:S05]  /*02f0*/  @!P0 BRA `(.L_x_16) ;  /* 0x0000000000388947 */ /* 0x000fea0003800000 */
[----:B------:R-:W-:-:S13]  /*0300*/  ISETP.NE.AND P0, PT, R3, 0x1, PT ;  /* 0x000000010300780c */ /* 0x000fda0003f05270 */
[----:B------:R-:W-:Y:S05]  /*0310*/  @!P0 BRA `(.L_x_17) ;  /* 0x00000000001c8947 */ /* 0x000fea0003800000 */
[----:B------:R-:W-:-:S13]  /*0320*/  ISETP.NE.AND P0, PT, R3, RZ, PT ;  /* 0x000000ff0300720c */ /* 0x000fda0003f05270 */
[----:B------:R-:W-:Y:S05]  /*0330*/  @P0 BRA `(.L_x_18) ;  /* 0x0000000000380947 */ /* 0x000fea0003800000 */
[----:B------:R-:W0:Y:S01]  /*0340*/  LDC.64 R2, c[0x0][0x380] ;  /* 0x0000e000ff027b82 */ /* 0x000e220000000a00 */
[----:B------:R-:W-:-:S05]  /*0350*/  IADD3 R5, PT, PT, R5, 0x48900, RZ ;  /* 0x0004890005057810 */ /* 0x000fca0007ffe0ff */
[----:B0-----:R-:W-:-:S05]  /*0360*/  IMAD.WIDE.U32 R2, R5, 0x4, R2 ;  /* 0x0000000405027825 */ /* 0x001fca00078e0002 */
[----:B------:R2:W5:Y:S01]  /*0370*/  LDG.E R5, desc[UR4][R2.64] ;  /* 0x0000000402057981 */ /* 0x000562000c1e1900 */
[----:B------:R-:W-:Y:S05]  /*0380*/  BRA `(.L_x_18) ;  /* 0x0000000000247947 */ /* 0x000fea0003800000 */
.L_x_17:
[----:B------:R-:W0:Y:S01]  /*0390*/  LDC.64 R2, c[0x0][0x380] ;  /* 0x0000e000ff027b82 */ /* 0x000e220000000a00 */
[----:B------:R-:W-:-:S04]  /*03a0*/  VIADD R5, R5, 0x7efc0 ;  /* 0x0007efc005057836 */ /* 0x000fc80000000000 */
[----:B0-----:R-:W-:-:S05]  /*03b0*/  IMAD.WIDE.U32 R2, R5, 0x4, R2 ;  /* 0x0000000405027825 */ /* 0x001fca00078e0002 */
[----:B------:R1:W5:Y:S01]  /*03c0*/  LDG.E R5, desc[UR4][R2.64] ;  /* 0x0000000402057981 */ /* 0x000362000c1e1900 */
[----:B------:R-:W-:Y:S05]  /*03d0*/  BRA `(.L_x_18) ;  /* 0x0000000000107947 */ /* 0x000fea0003800000 */
.L_x_16:
[----:B------:R-:W0:Y:S01]  /*03e0*/  LDC.64 R2, c[0x0][0x380] ;  /* 0x0000e000ff027b82 */ /* 0x000e220000000a00 */
[----:B------:R-:W-:-:S04]  /*03f0*/  VIADD R5, R5, 0x91200 ;  /* 0x0009120005057836 */ /* 0x000fc80000000000 */
[----:B0-----:R-:W-:-:S05]  /*0400*/  IMAD.WIDE.U32 R2, R5, 0x4, R2 ;  /* 0x0000000405027825 */ /* 0x001fca00078e0002 */
[----:B------:R0:W5:Y:S02]  /*0410*/  LDG.E R5, desc[UR4][R2.64] ;  /* 0x0000000402057981 */ /* 0x000164000c1e1900 */
.L_x_18:
[----:B------:R-:W-:Y:S05]  /*0420*/  BSYNC.RECONVERGENT B0 ;  /* 0x0000000000007941 */ /* 0x000fea0003800200 */
.L_x_15:
[----:B012---:R-:W0:Y:S02]  /*0430*/  LDC.64 R2, c[0x0][0x398] ;  /* 0x0000e600ff027b82 */ /* 0x007e240000000a00 */
[----:B0-----:R-:W-:-:S05]  /*0440*/  IMAD.WIDE R2, R0, 0x4, R2 ;  /* 0x0000000400027825 */ /* 0x001fca00078e0202 */
[----:B-----5:R-:W-:Y:S01]  /*0450*/  STG.E desc[UR4][R2.64], R5 ;  /* 0x0000000502007986 */ /* 0x020fe2000c101904 */
[----:B------:R-:W-:Y:S05]  /*0460*/  EXIT ;  /* 0x000000000000794d */ /* 0x000fea0003800000 */
.L_x_14:
        /* <DEDUP_REMOVED lines=9> */
[----:B-1----:R-:W-:-:S06]  /*0500*/  IADD3 R2, PT, PT, R6, 0xffffffe, RZ ;  /* 0x0ffffffe06027810 */ /* 0x002fcc0007ffe0ff */
[----:B------:R1:W2:Y:S02]  /*0510*/  F2I.FTZ.U32.TRUNC.NTZ R3, R2 ;  /* 0x0000000200037305 */ /* 0x0002a4000021f000 */
[----:B-1----:R-:W-:Y:S02]  /*0520*/  IMAD.MOV.U32 R2, RZ, RZ, RZ ;  /* 0x000000ffff027224 */ /* 0x002fe400078e00ff */
[----:B--2---:R-:W-:-:S04]  /*0530*/  IMAD.MOV R7, RZ, RZ, -R3 ;  /* 0x000000ffff077224 */ /* 0x004fc800078e0a03 */
[----:B------:R-:W-:-:S04]  /*0540*/  IMAD R7, R7, R4, RZ ;  /* 0x0000000407077224 */ /* 0x000fc800078e02ff */
[----:B------:R-:W-:Y:S01]  /*0550*/  IMAD.HI.U32 R7, R3, R7, R2 ;  /* 0x0000000703077227 */ /* 0x000fe200078e0002 */
[----:B------:R-:W-:Y:S02]  /*0560*/  IADD3 R3, PT, PT, RZ, -R9, RZ ;  /* 0x80000009ff037210 */ /* 0x000fe40007ffe0ff */
[----:B------:R-:W-:-:S03]  /*0570*/  LOP3.LUT R2, R0, R5, RZ, 0x3c, !PT ;  /* 0x0000000500027212 */ /* 0x000fc600078e3cff */
[----:B------:R-:W-:Y:S01]  /*0580*/  IMAD.HI.U32 R7, R7, R8, RZ ;  /* 0x0000000807077227 */ /* 0x000fe200078e00ff */
[----:B------:R-:W-:-:S03]  /*0590*/  ISETP.GE.AND P0, PT, R2, RZ, PT ;  /* 0x000000ff0200720c */ /* 0x000fc60003f06270 */
[----:B------:R-:W-:-:S05]  /*05a0*/  IMAD R3, R7, R3, R8 ;  /* 0x0000000307037224 */ /* 0x000fca00078e0208 */
[----:B------:R-:W-:-:S13]  /*05b0*/  ISETP.GT.U32.AND P2, PT, R4, R3, PT ;  /* 0x000000030400720c */ /* 0x000fda0003f44070 */
[----:B------:R-:W-:Y:S01]  /*05c0*/  @!P2 IMAD.IADD R3, R3, 0x1, -R4 ;  /* 0x000000010303a824 */ /* 0x000fe200078e0a04 */
[----:B------:R-:W-:Y:S02]  /*05d0*/  @!P2 IADD3 R7, PT, PT, R7, 0x1, RZ ;  /* 0x000000010707a810 */ /* 0x000fe40007ffe0ff */
[----:B------:R-:W-:Y:S02]  /*05e0*/  ISETP.NE.AND P2, PT, R5, RZ, PT ;  /* 0x000000ff0500720c */ /* 0x000fe40003f45270 */
[----:B------:R-:W-:-:S13]  /*05f0*/  ISETP.GE.U32.AND P1, PT, R3, R4, PT ;  /* 0x000000040300720c */ /* 0x000fda0003f26070 */
[----:B------:R-:W-:-:S05]  /*0600*/  @P1 VIADD R7, R7, 0x1 ;  /* 0x0000000107071836 */ /* 0x000fca0000000000 */
[----:B------:R-:W-:-:S05]  /*0610*/  MOV R4, R7 ;  /* 0x0000000700047202 */ /* 0x000fca0000000f00 */
[----:B------:R-:W-:Y:S01]  /*0620*/  @!P0 IMAD.MOV R4, RZ, RZ, -R4 ;  /* 0x000000ffff048224 */ /* 0x000fe200078e0a04 */
[----:B------:R-:W-:-:S04]  /*0630*/  @!P2 LOP3.LUT R4, RZ, R5, RZ, 0x33, !PT ;  /* 0x00000005ff04a212 */ /* 0x000fc800078e33ff */
[C---:B------:R-:W-:Y:S02]  /*0640*/  ISETP.NE.AND P0, PT, R4.reuse, 0x2, PT ;  /* 0x000000020400780c */ /* 0x040fe40003f05270 */
[----:B------:R-:W-:-:S05]  /*0650*/  IADD3 R3, PT, PT, -R4, RZ, RZ ;  /* 0x000000ff04037210 */ /* 0x000fca0007ffe1ff */
[----:B------:R-:W-:-:S04]  /*0660*/  IMAD R2, R5, R3, R0 ;  /* 0x0000000305027224 */ /* 0x000fc800078e0200 */
[----:B0-----:R-:W-:Y:S02]  /*0670*/  VIADD R5, R2, UR6 ;  /* 0x0000000602057c36 */ /* 0x001fe40008000000 */
        /* <DEDUP_REMOVED lines=10> */
.L_x_21:
[----:B------:R-:W0:Y:S01]  /*0720*/  LDC.64 R2, c[0x0][0x380] ;  /* 0x0000e000ff027b82 */ /* 0x000e220000000a00 */
[----:B------:R-:W-:-:S04]  /*0730*/  VIADD R5, R5, 0x6cc60 ;  /* 0x0006cc6005057836 */ /* 0x000fc80000000000 */
[----:B0-----:R-:W-:-:S05]  /*0740*/  IMAD.WIDE.U32 R2, R5, 0x4, R2 ;  /* 0x0000000405027825 */ /* 0x001fca00078e0002 */
[----:B------:R1:W5:Y:S01]  /*0750*/  LDG.E R5, desc[UR4][R2.64] ;  /* 0x0000000402057981 */ /* 0x000362000c1e1900 */
[----:B------:R-:W-:Y:S05]  /*0760*/  BRA `(.L_x_22) ;  /* 0x0000000000107947 */ /* 0x000fea0003800000 */
.L_x_20:
[----:B------:R-:W0:Y:S01]  /*0770*/  LDC.64 R2, c[0x0][0x380] ;  /* 0x0000e000ff027b82 */ /* 0x000e220000000a00 */
[----:B------:R-:W-:-:S05]  /*0780*/  IADD3 R5, PT, PT, R5, 0x7eea0, RZ ;  /* 0x0007eea005057810 */ /* 0x000fca0007ffe0ff */
[----:B0-----:R-:W-:-:S05]  /*0790*/  IMAD.WIDE.U32 R2, R5, 0x4, R2 ;  /* 0x0000000405027825 */ /* 0x001fca00078e0002 */
[----:B------:R0:W5:Y:S02]  /*07a0*/  LDG.E R5, desc[UR4][R2.64] ;  /* 0x0000000402057981 */ /* 0x000164000c1e1900 */
.L_x_22:
[----:B------:R-:W-:Y:S05]  /*07b0*/  BSYNC.RECONVERGENT B0 ;  /* 0x0000000000007941 */ /* 0x000fea0003800200 */
.L_x_19:
[----:B012---:R-:W0:Y:S02]  /*07c0*/  LDC.64 R2, c[0x0][0x398] ;  /* 0x0000e600ff027b82 */ /* 0x007e240000000a00 */
[----:B0-----:R-:W-:-:S05]  /*07d0*/  IMAD.WIDE R2, R0, 0x4, R2 ;  /* 0x0000000400027825 */ /* 0x001fca00078e0202 */
[----:B-----5:R-:W-:Y:S01]  /*07e0*/  STG.E desc[UR4][R2.64], R5 ;  /* 0x0000000502007986 */ /* 0x020fe2000c101904 */
[----:B------:R-:W-:Y:S05]  /*07f0*/  EXIT ;  /* 0x000000000000794d */ /* 0x000fea0003800000 */
.L_x_23:
        /* <DEDUP_REMOVED lines=16> */
.L_x_121:


//--------------------- .text._Z36ApplyMacroPeriodicBoundaryConditionsPfi --------------------------
	.section	.text._Z36ApplyMacroPeriodicBoundaryConditionsPfi,"ax",@progbits
	.align	128
        .global         _Z36ApplyMacroPeriodicBoundaryConditionsPfi
        .type           _Z36ApplyMacroPeriodicBoundaryConditionsPfi,@function
        .size           _Z36ApplyMacroPeriodicBoundaryConditionsPfi,(.L_x_122 - _Z36ApplyMacroPeriodicBoundaryConditionsPfi)
        .other          _Z36ApplyMacroPeriodicBoundaryConditionsPfi,@"STO_CUDA_ENTRY STV_DEFAULT"
_Z36ApplyMacroPeriodicBoundaryConditionsPfi:
.text._Z36ApplyMacroPeriodicBoundaryConditionsPfi:
[----:B------:R-:W-:Y:S01]  /*0000*/  LDC R1, c[0x0][0x37c] ;  /* 0x0000df00ff017b82 */ /* 0x000fe20000000800 */
[----:B------:R-:W0:Y:S01]  /*0010*/  S2R R11, SR_TID.X ;  /* 0x00000000000b7919 */ /* 0x000e220000002100 */
[----:B------:R-:W1:Y:S06]  /*0020*/  LDCU UR7, c[0x0][0x388] ;  /* 0x00007100ff0777ac */ /* 0x000e6c0008000800 */
[----:B------:R-:W0:Y:S01]  /*0030*/  S2UR UR6, SR_CTAID.X ;  /* 0x00000000000679c3 */ /* 0x000e220000002500 */
[----:B------:R-:W2:Y:S07]  /*0040*/  LDCU.64 UR4, c[0x0][0x358] ;  /* 0x00006b00ff0477ac */ /* 0x000eae0008000a00 */
[----:B------:R-:W0:Y:S01]  /*0050*/  LDC R0, c[0x0][0x360] ;  /* 0x0000d800ff007b82 */ /* 0x000e220000000800 */
[----:B-1----:R-:W-:Y:S01]  /*0060*/  UISETP.NE.AND UP0, UPT, UR7, 0x1, UPT ;  /* 0x000000010700788c */ /* 0x002fe2000bf05270 */
[----:B0-----:R-:W-:-:S08]  /*0070*/  IMAD R11, R0, UR6, R11 ;  /* 0x00000006000b7c24 */ /* 0x001fd0000f8e020b */
[----:B--2---:R-:W-:Y:S05]  /*0080*/  BRA.U !UP0, `(.L_x_24) ;  /* 0x0000000108447547 */ /* 0x004fea000b800000 */
[----:B------:R-:W-:-:S13]  /*0090*/  ISETP.NE.AND P0, PT, RZ, UR7, PT ;  /* 0x00000007ff007c0c */ /* 0x000fda000bf05270 */
[----:B------:R-:W-:Y:S05]  /*00a0*/  @P0 EXIT ;  /* 0x000000000000094d */ /* 0x000fea0003800000 */
[----:B------:R-:W-:-:S13]  /*00b0*/  ISETP.GT.AND P0, PT, R11, 0x101, PT ;  /* 0x000001010b00780c */ /* 0x000fda0003f04270 */
[----:B------:R-:W-:Y:S05]  /*00c0*/  @P0 EXIT ;  /* 0x000000000000094d */ /* 0x000fea0003800000 */
[----:B------:R-:W0:Y:S01]  /*00d0*/  LDC.64 R4, c[0x0][0x380] ;  /* 0x0000e000ff047b82 */ /* 0x000e220000000a00 */
[----:B------:R-:W-:-:S05]  /*00e0*/  IMAD R11, R11, 0x120, RZ ;  /* 0x000001200b0b7824 */ /* 0x000fca00078e02ff */
[----:B------:R-:W-:-:S05]  /*00f0*/  IADD3 R3, PT, PT, R11, 0x100, RZ ;  /* 0x000001000b037810 */ /* 0x000fca0007ffe0ff */
[----:B0-----:R-:W-:-:S04]  /*0100*/  IMAD.WIDE.U32 R2, R3, 0x4, R4 ;  /* 0x0000000403027825 */ /* 0x001fc800078e0004 */
[----:B------:R-:W-:Y:S01]  /*0110*/  IMAD.WIDE.U32 R4, R11, 0x4, R4 ;  /* 0x000000040b047825 */ /* 0x000fe200078e0004 */
[----:B------:R-:W2:Y:S04]  /*0120*/  LDG.E R7, desc[UR4][R2.64] ;  /* 0x0000000402077981 */ /* 0x000ea8000c1e1900 */
[----:B------:R-:W3:Y:S01]  /*0130*/  LDG.E R9, desc[UR4][R4.64+0x4] ;  /* 0x0000040404097981 */ /* 0x000ee2000c1e1900 */
[----:B--2---:R-:W-:Y:S02]  /*0140*/  FSETP.NE.AND P0, PT, |R7|, +INF , PT ;  /* 0x7f8000000700780b */ /* 0x004fe40003f05200 */
[----:B---3--:R-:W-:-:S11]  /*0150*/  FSETP.NE.AND P1, PT, |R9|, +INF , PT ;  /* 0x7f8000000900780b */ /* 0x008fd60003f25200 */
[----:B------:R0:W-:Y:S02]  /*0160*/  @P0 STG.E desc[UR4][R4.64], R7 ;  /* 0x0000000704000986 */ /* 0x0001e4000c101904 */
[----:B------:R-:W-:Y:S05]  /*0170*/  @!P1 EXIT ;  /* 0x000000000000994d */ /* 0x000fea0003800000 */
[----:B------:R-:W-:Y:S01]  /*0180*/  STG.E desc[UR4][R2.64+0x4], R9 ;  /* 0x0000040902007986 */ /* 0x000fe2000c101904 */
[----:B------:R-:W-:Y:S05]  /*0190*/  EXIT ;  /* 0x000000000000794d */ /* 0x000fea0003800000 */
.L_x_24:
[----:B------:R-:W-:-:S13]  /*01a0*/  ISETP.GT.AND P0, PT, R11, 0x101, PT ;  /* 0x000001010b00780c */ /* 0x000fda0003f04270 */
[----:B------:R-:W-:Y:S05]  /*01b0*/  @P0 EXIT ;  /* 0x000000000000094d */ /* 0x000fea0003800000 */
[----:B------:R-:W0:Y:S01]  /*01c0*/  LDC.64 R8, c[0x0][0x380] ;  /* 0x0000e000ff087b82 */ /* 0x000e220000000a00 */
[----:B------:R-:W-:-:S05]  /*01d0*/  IADD3 R3, PT, PT, R11, 0x12000, RZ ;  /* 0x000120000b037810 */ /* 0x000fca0007ffe0ff */
[----:B0-----:R-:W-:-:S06]  /*01e0*/  IMAD.WIDE.U32 R2, R3, 0x4, R8 ;  /* 0x0000000403027825 */ /* 0x001fcc00078e0008 */
[----:B------:R-:W2:Y:S01]  /*01f0*/  LDG.E R3, desc[UR4][R2.64] ;  /* 0x0000000402037981 */ /* 0x000ea2000c1e1900 */
[----:B------:R-:W-:-:S05]  /*0200*/  IADD3 R7, PT, PT, R11, 0x120, RZ ;  /* 0x000001200b077810 */ /* 0x000fca0007ffe0ff */
[----:B------:R-:W-:Y:S01]  /*0210*/  IMAD.WIDE.U32 R6, R7, 0x4, R8 ;  /* 0x0000000407067825 */ /* 0x000fe200078e0008 */
[----:B--2---:R-:W-:-:S13]  /*0220*/  FSETP.NE.AND P0, PT, |R3|, +INF , PT ;  /* 0x7f8000000300780b */ /* 0x004fda0003f05200 */
[----:B------:R-:W-:-:S05]  /*0230*/  @P0 IMAD.WIDE.U32 R4, R11, 0x4, R8 ;  /* 0x000000040b040825 */ /* 0x000fca00078e0008 */
[----:B------:R0:W-:Y:S04]  /*0240*/  @P0 STG.E desc[UR4][R4.64], R3 ;  /* 0x0000000304000986 */ /* 0x0001e8000c101904 */
[----:B------:R-:W2:Y:S02]  /*0250*/  LDG.E R7, desc[UR4][R6.64] ;  /* 0x0000000406077981 */ /* 0x000ea4000c1e1900 */
[----:B--2---:R-:W-:-:S13]  /*0260*/  FSETP.NE.AND P0, PT, |R7|, +INF , PT ;  /* 0x7f8000000700780b */ /* 0x004fda0003f05200 */
[----:B0-----:R-:W-:Y:S05]  /*0270*/  @!P0 EXIT ;  /* 0x000000000000894d */ /* 0x001fea0003800000 */
[----:B------:R-:W-:-:S05]  /*0280*/  IADD3 R3, PT, PT, R11, 0x12120, RZ ;  /* 0x000121200b037810 */ /* 0x000fca0007ffe0ff */
[----:B------:R-:W-:-:S05]  /*0290*/  IMAD.WIDE.U32 R2, R3, 0x4, R8 ;  /* 0x0000000403027825 */ /* 0x000fca00078e0008 */
[----:B------:R-:W-:Y:S01]  /*02a0*/  STG.E desc[UR4][R2.64], R7 ;  /* 0x0000000702007986 */ /* 0x000fe2000c101904 */
[----:B------:R-:W-:Y:S05]  /*02b0*/  EXIT ;  /* 0x000000000000794d */ /* 0x000fea0003800000 */
.L_x_25:
        /* <DEDUP_REMOVED lines=12> */
.L_x_122:


//--------------------- .text._Z31ApplyPeriodicBoundaryConditionsPfi --------------------------
	.section	.text._Z31ApplyPeriodicBoundaryConditionsPfi,"ax",@progbits
	.align	128
        .global         _Z31ApplyPeriodicBoundaryConditionsPfi
        .type           _Z31ApplyPeriodicBoundaryConditionsPfi,@function
        .size           _Z31ApplyPeriodicBoundaryConditionsPfi,(.L_x_123 - _Z31ApplyPeriodicBoundaryConditionsPfi)
        .other          _Z31ApplyPeriodicBoundaryConditionsPfi,@"STO_CUDA_ENTRY STV_DEFAULT"
_Z31ApplyPeriodicBoundaryConditionsPfi:
.text._Z31ApplyPeriodicBoundaryConditionsPfi:
        /* <DEDUP_REMOVED lines=14> */
[----:B------:R-:W-:-:S04]  /*00e0*/  IMAD R5, R0, 0x120, RZ ;  /* 0x0000012000057824 */ /* 0x000fc800078e02ff */
[C---:B------:R-:W-:Y:S02]  /*00f0*/  VIADD R7, R5.reuse, 0x366c0 ;  /* 0x000366c005077836 */ /* 0x040fe40000000000 */
[C---:B------:R-:W-:Y:S01]  /*0100*/  VIADD R11, R5.reuse, 0x7efc0 ;  /* 0x0007efc0050b7836 */ /* 0x040fe20000000000 */
[----:B------:R-:W-:Y:S01]  /*0110*/  IADD3 R9, PT, PT, R5, 0x6cd80, RZ ;  /* 0x0006cd8005097810 */ /* 0x000fe20007ffe0ff */
[----:B0-----:R-:W-:-:S04]  /*0120*/  IMAD.WIDE.U32 R6, R7, 0x4, R2 ;  /* 0x0000000407067825 */ /* 0x001fc800078e0002 */
[--C-:B------:R-:W-:Y:S01]  /*0130*/  IMAD.WIDE.U32 R10, R11, 0x4, R2.reuse ;  /* 0x000000040b0a7825 */ /* 0x100fe200078e0002 */
[----:B------:R-:W2:Y:S03]  /*0140*/  LDG.E R17, desc[UR4][R6.64] ;  /* 0x0000000406117981 */ /* 0x000ea6000c1e1900 */
[----:B------:R-:W-:Y:S01]  /*0150*/  IMAD.WIDE.U32 R8, R9, 0x4, R2 ;  /* 0x0000000409087825 */ /* 0x000fe200078e0002 */
[----:B------:R-:W3:Y:S04]  /*0160*/  LDG.E R21, desc[UR4][R10.64] ;  /* 0x000000040a157981 */ /* 0x000ee8000c1e1900 */
[----:B------:R0:W4:Y:S01]  /*0170*/  LDG.E R19, desc[UR4][R8.64] ;  /* 0x0000000408137981 */ /* 0x000122000c1e1900 */
[----:B------:R-:W-:-:S02]  /*0180*/  ISETP.NE.AND P0, PT, R0, 0x101, PT ;  /* 0x000001010000780c */ /* 0x000fc40003f05270 */
[C---:B------:R-:W-:Y:S02]  /*0190*/  IADD3 R13, PT, PT, R5.reuse, 0x12341, RZ ;  /* 0x00012341050d7810 */ /* 0x040fe40007ffe0ff */
[C---:B------:R-:W-:Y:S01]  /*01a0*/  ISETP.LT.OR P0, PT, R0.reuse, 0x2, !P0 ;  /* 0x000000020000780c */ /* 0x040fe20004701670 */
[----:B------:R-:W-:Y:S01]  /*01b0*/  VIADD R0, R0, 0xffffffff ;  /* 0xffffffff00007836 */ /* 0x000fe20000000000 */
[----:B------:R-:W-:Y:S01]  /*01c0*/  IADD3 R15, PT, PT, R5, 0x91301, RZ ;  /* 0x00091301050f7810 */ /* 0x000fe20007ffe0ff */
[----:B0-----:R-:W-:-:S04]  /*01d0*/  IMAD.WIDE.U32 R8, R13, 0x4, R2 ;  /* 0x000000040d087825 */ /* 0x001fc800078e0002 */
[----:B------:R-:W-:Y:S02]  /*01e0*/  VIADD R13, R5, 0x5ac41 ;  /* 0x0005ac41050d7836 */ /* 0x000fe40000000000 */
[----:B------:R-:W-:-:S04]  /*01f0*/  IMAD.WIDE.U32 R14, R15, 0x4, R2 ;  /* 0x000000040f0e7825 */ /* 0x000fc800078e0002 */
[----:B------:R-:W-:Y:S01]  /*0200*/  IMAD.WIDE.U32 R12, R13, 0x4, R2 ;  /* 0x000000040d0c7825 */ /* 0x000fe200078e0002 */
[----:B--2---:R-:W-:Y:S02]  /*0210*/  FSETP.NE.AND P2, PT, |R17|, +INF , PT ;  /* 0x7f8000001100780b */ /* 0x004fe40003f45200 */
[----:B---3--:R-:W-:Y:S02]  /*0220*/  FSETP.NE.AND P1, PT, |R21|, +INF , PT ;  /* 0x7f8000001500780b */ /* 0x008fe40003f25200 */
[----:B----4-:R-:W-:Y:S02]  /*0230*/  FSETP.EQU.OR P3, PT, |R19|, +INF , P0 ;  /* 0x7f8000001300780b */ /* 0x010fe4000076a600 */
[----:B------:R-:W-:-:S07]  /*0240*/  ISETP.GT.U32.OR P1, PT, R0, 0xfe, !P1 ;  /* 0x000000fe0000780c */ /* 0x000fce0004f24470 */
[----:B------:R-:W-:-:S04]  /*0250*/  @P2 VIADD R7, R5, 0x367c0 ;  /* 0x000367c005072836 */ /* 0x000fc80000000000 */
[----:B------:R-:W-:-:S04]  /*0260*/  @P2 IMAD.WIDE.U32 R10, R7, 0x4, R2 ;  /* 0x00000004070a2825 */ /* 0x000fc800078e0002 */
[----:B------:R-:W-:Y:S01]  /*0270*/  IMAD.WIDE.U32 R6, R5, 0x4, R2 ;  /* 0x0000000405067825 */ /* 0x000fe200078e0002 */
[----:B------:R0:W-:Y:S04]  /*0280*/  @P2 STG.E desc[UR4][R10.64], R17 ;  /* 0x000000110a002986 */ /* 0x0001e8000c101904 */
[----:B------:R0:W-:Y:S04]  /*0290*/  @!P3 STG.E desc[UR4][R6.64+0x1b3a00], R19 ;  /* 0x1b3a00130600b986 */ /* 0x0001e8000c101904 */
[----:B------:R0:W-:Y:S04]  /*02a0*/  @!P1 STG.E desc[UR4][R6.64+0x1fc300], R21 ;  /* 0x1fc3001506009986 */ /* 0x0001e8000c101904 */
[----:B------:R-:W2:Y:S04]  /*02b0*/  LDG.E R9, desc[UR4][R8.64] ;  /* 0x0000000408097981 */ /* 0x000ea8000c1e1900 */
[----:B------:R-:W3:Y:S04]  /*02c0*/  LDG.E R13, desc[UR4][R12.64] ;  /* 0x000000040c0d7981 */ /* 0x000ee8000c1e1900 */
[----:B------:R-:W4:Y:S01]  /*02d0*/  LDG.E R15, desc[UR4][R14.64] ;  /* 0x000000040e0f7981 */ /* 0x000f22000c1e1900 */
[----:B--2---:R-:W-:-:S02]  /*02e0*/  FSETP.NE.AND P1, PT, |R9|, +INF , PT ;  /* 0x7f8000000900780b */ /* 0x004fc40003f25200 */
[----:B---3--:R-:W-:Y:S02]  /*02f0*/  FSETP.EQU.OR P2, PT, |R13|, +INF , P0 ;  /* 0x7f8000000d00780b */ /* 0x008fe4000074a600 */
[----:B----4-:R-:W-:-:S04]  /*0300*/  FSETP.NE.AND P0, PT, |R15|, +INF , PT ;  /* 0x7f8000000f00780b */ /* 0x010fc80003f05200 */
[----:B------:R-:W-:-:S05]  /*0310*/  ISETP.GT.U32.OR P0, PT, R0, 0xfe, !P0 ;  /* 0x000000fe0000780c */ /* 0x000fca0004704470 */
[----:B------:R-:W-:-:S04]  /*0320*/  @P1 VIADD R5, R5, 0x12241 ;  /* 0x0001224105051836 */ /* 0x000fc80000000000 */
[----:B------:R-:W-:-:S05]  /*0330*/  @P1 IMAD.WIDE.U32 R2, R5, 0x4, R2 ;  /* 0x0000000405021825 */ /* 0x000fca00078e0002 */
[----:B------:R0:W-:Y:S04]  /*0340*/  @P1 STG.E desc[UR4][R2.64], R9 ;  /* 0x0000000902001986 */ /* 0x0001e8000c101904 */
[----:B------:R0:W-:Y:S01]  /*0350*/  @!P2 STG.E desc[UR4][R6.64+0x16ad04], R13 ;  /* 0x16ad040d0600a986 */ /* 0x0001e2000c101904 */
[----:B------:R-:W-:Y:S05]  /*0360*/  @P0 EXIT ;  /* 0x000000000000094d */ /* 0x000fea0003800000 */
[----:B------:R-:W-:Y:S01]  /*0370*/  STG.E desc[UR4][R6.64+0x244804], R15 ;  /* 0x2448040f06007986 */ /* 0x000fe2000c101904 */
[----:B------:R-:W-:Y:S05]  /*0380*/  EXIT ;  /* 0x000000000000794d */ /* 0x000fea0003800000 */
.L_x_26:
[----:B------:R-:W-:-:S13]  /*0390*/  ISETP.GT.AND P0, PT, R0, 0x101, PT ;  /* 0x000001010000780c */ /* 0x000fda0003f04270 */
[----:B------:R-:W-:Y:S05]  /*03a0*/  @P0 EXIT ;  /* 0x000000000000094d */ /* 0x000fea0003800000 */
[----:B------:R-:W0:Y:S01]  /*03b0*/  LDC.64 R2, c[0x0][0x380] ;  /* 0x0000e000ff027b82 */ /* 0x000e220000000a00 */
[C---:B------:R-:W-:Y:S01]  /*03c0*/  IADD3 R5, PT, PT, R0.reuse, 0x48900, RZ ;  /* 0x0004890000057810 */ /* 0x040fe20007ffe0ff */
[C---:B------:R-:W-:Y:S01]  /*03d0*/  VIADD R7, R0.reuse, 0x7efc0 ;  /* 0x0007efc000077836 */ /* 0x040fe20000000000 */
[----:B------:R-:W-:-:S03]  /*03e0*/  IADD3 R9, PT, PT, R0, 0x91200, RZ ;  /* 0x0009120000097810 */ /* 0x000fc60007ffe0ff */
[----:B0-----:R-:W-:-:S05]  /*03f0*/  IMAD.WIDE.U32 R4, R5, 0x4, R2 ;  /* 0x0000000405047825 */ /* 0x001fca00078e0002 */
[----:B------:R-:W2:Y:S01]  /*0400*/  LDG.E R15, desc[UR4][R4.64] ;  /* 0x00000004040f7981 */ /* 0x000ea2000c1e1900 */
[----:B------:R-:W-:-:S04]  /*0410*/  IMAD.WIDE.U32 R6, R7, 0x4, R2 ;  /* 0x0000000407067825 */ /* 0x000fc800078e0002 */
[----:B------:R-:W-:Y:S01]  /*0420*/  IMAD.WIDE.U32 R8, R9, 0x4, R2 ;  /* 0x0000000409087825 */ /* 0x000fe200078e0002 */
[----:B------:R-:W3:Y:S04]  /*0430*/  LDG.E R17, desc[UR4][R6.64] ;  /* 0x0000000406117981 */ /* 0x000ee8000c1e1900 */
[----:B------:R0:W4:Y:S01]  /*0440*/  LDG.E R19, desc[UR4][R8.64] ;  /* 0x0000000408137981 */ /* 0x000122000c1e1900 */
[C---:B------:R-:W-:Y:S01]  /*0450*/  ISETP.NE.AND P0, PT, R0.reuse, 0x101, PT ;  /* 0x000001010000780c */ /* 0x040fe20003f05270 */
[C---:B------:R-:W-:Y:S02]  /*0460*/  VIADD R14, R0.reuse, 0xffffffff ;  /* 0xffffffff000e7836 */ /* 0x040fe40000000000 */
[C---:B------:R-:W-:Y:S01]  /*0470*/  VIADD R11, R0.reuse, 0x365a0 ;  /* 0x000365a0000b7836 */ /* 0x040fe20000000000 */
[----:B------:R-:W-:-:S03]  /*0480*/  ISETP.LT.OR P0, PT, R0, 0x2, !P0 ;  /* 0x000000020000780c */ /* 0x000fc60004701670 */
[----:B0-----:R-:W-:Y:S01]  /*0490*/  IMAD.WIDE.U32 R8, R11, 0x4, R2 ;  /* 0x000000040b087825 */ /* 0x001fe200078e0002 */
[----:B------:R-:W-:-:S03]  /*04a0*/  IADD3 R11, PT, PT, R0, 0x6cc60, RZ ;  /* 0x0006cc60000b7810 */ /* 0x000fc60007ffe0ff */
[----:B------:R-:W-:Y:S02]  /*04b0*/  VIADD R13, R0, 0x7eea0 ;  /* 0x0007eea0000d7836 */ /* 0x000fe40000000000 */
[----:B------:R-:W-:-:S04]  /*04c0*/  IMAD.WIDE.U32 R10, R11, 0x4, R2 ;  /* 0x000000040b0a7825 */ /* 0x000fc800078e0002 */
[----:B------:R-:W-:Y:S01]  /*04d0*/  IMAD.WIDE.U32 R12, R13, 0x4, R2 ;  /* 0x000000040d0c7825 */ /* 0x000fe200078e0002 */
[----:B--2---:R-:W-:-:S04]  /*04e0*/  FSETP.NE.AND P1, PT, |R15|, +INF , PT ;  /* 0x7f8000000f00780b */ /* 0x004fc80003f25200 */
[----:B------:R-:W-:Y:S02]  /*04f0*/  ISETP.EQ.OR P1, PT, R0, -0x12001, !P1 ;  /* 0xfffedfff0000780c */ /* 0x000fe40004f22670 */
[----:B---3--:R-:W-:-:S04]  /*0500*/  FSETP.NE.AND P2, PT, |R17|, +INF , PT ;  /* 0x7f8000001100780b */ /* 0x008fc80003f45200 */
[----:B------:R-:W-:Y:S02]  /*0510*/  ISETP.GT.U32.OR P2, PT, R14, 0xfe, !P2 ;  /* 0x000000fe0e00780c */ /* 0x000fe40005744470 */
[----:B----4-:R-:W-:-:S05]  /*0520*/  FSETP.EQU.OR P3, PT, |R19|, +INF , P0 ;  /* 0x7f8000001300780b */ /* 0x010fca000076a600 */
[----:B------:R-:W-:-:S05]  /*0530*/  @!P1 IADD3 R5, PT, PT, R0, 0x5a900, RZ ;  /* 0x0005a90000059810 */ /* 0x000fca0007ffe0ff */
[----:B------:R-:W-:-:S04]  /*0540*/  @!P1 IMAD.WIDE.U32 R6, R5, 0x4, R2 ;  /* 0x0000000405069825 */ /* 0x000fc800078e0002 */
[----:B------:R-:W-:Y:S01]  /*0550*/  IMAD.WIDE.U32 R4, R0, 0x4, R2 ;  /* 0x0000000400047825 */ /* 0x000fe200078e0002 */
[----:B------:R0:W-:Y:S04]  /*0560*/  @!P1 STG.E desc[UR4][R6.64], R15 ;  /* 0x0000000f06009986 */ /* 0x0001e8000c101904 */
[----:B------:R1:W-:Y:S04]  /*0570*/  @!P2 STG.E desc[UR4][R4.64+0x243f00], R17 ;  /* 0x243f00110400a986 */ /* 0x0003e8000c101904 */
[----:B------:R1:W-:Y:S04]  /*0580*/  @!P3 STG.E desc[UR4][R4.64+0x28c800], R19 ;  /* 0x28c800130400b986 */ /* 0x0003e8000c101904 */
[----:B------:R-:W2:Y:S04]  /*0590*/  LDG.E R9, desc[UR4][R8.64] ;  /* 0x0000000408097981 */ /* 0x000ea8000c1e1900 */
[----:B------:R-:W3:Y:S04]  /*05a0*/  LDG.E R11, desc[UR4][R10.64] ;  /* 0x000000040a0b7981 */ /* 0x000ee8000c1e1900 */
[----:B------:R-:W4:Y:S01]  /*05b0*/  LDG.E R13, desc[UR4][R12.64] ;  /* 0x000000040c0d7981 */ /* 0x000f22000c1e1900 */
[----:B--2---:R-:W-:-:S04]  /*05c0*/  FSETP.NE.AND P1, PT, |R9|, +INF , PT ;  /* 0x7f8000000900780b */ /* 0x004fc80003f25200 */
[----:B------:R-:W-:Y:S02]  /*05d0*/  ISETP.EQ.OR P1, PT, R0, -0x1, !P1 ;  /* 0xffffffff0000780c */ /* 0x000fe40004f22670 */
[----:B---3--:R-:W-:Y:S02]  /*05e0*/  FSETP.EQU.OR P2, PT, |R11|, +INF , P0 ;  /* 0x7f8000000b00780b */ /* 0x008fe4000074a600 */
[----:B----4-:R-:W-:-:S04]  /*05f0*/  FSETP.NE.AND P0, PT, |R13|, +INF , PT ;  /* 0x7f8000000d00780b */ /* 0x010fc80003f05200 */
[----:B------:R-:W-:-:S05]  /*0600*/  ISETP.GT.U32.OR P0, PT, R14, 0xfe, !P0 ;  /* 0x000000fe0e00780c */ /* 0x000fca0004704470 */
[----:B0-----:R-:W-:-:S05]  /*0610*/  @!P1 IADD3 R7, PT, PT, R0, 0x245a0, RZ ;  /* 0x000245a000079810 */ /* 0x001fca0007ffe0ff */
[----:B------:R-:W-:-:S05]  /*0620*/  @!P1 IMAD.WIDE.U32 R2, R7, 0x4, R2 ;  /* 0x0000000407029825 */ /* 0x000fca00078e0002 */
[----:B------:R1:W-:Y:S04]  /*0630*/  @!P1 STG.E desc[UR4][R2.64], R9 ;  /* 0x0000000902009986 */ /* 0x0003e8000c101904 */
[----:B------:R1:W-:Y:S01]  /*0640*/  @!P2 STG.E desc[UR4][R4.64+0x16b180], R11 ;  /* 0x16b1800b0400a986 */ /* 0x0003e2000c101904 */
[----:B------:R-:W-:Y:S05]  /*0650*/  @P0 EXIT ;  /* 0x000000000000094d */ /* 0x000fea0003800000 */
[----:B------:R-:W-:Y:S01]  /*0660*/  STG.E desc[UR4][R4.64+0x1b3a80], R13 ;  /* 0x1b3a800d04007986 */ /* 0x000fe2000c101904 */
[----:B------:R-:W-:Y:S05]  /*0670*/  EXIT ;  /* 0x000000000000794d */ /* 0x000fea0003800000 */
.L_x_27:
        /* <DEDUP_REMOVED lines=16> */
.L_x_123:


//--------------------- .text._Z19ComputeForceObjectsPKjS0_PKfPfj --------------------------
	.section	.text._Z19ComputeForceObjectsPKjS0_PKfPfj,"ax",@progbits
	.align	128
        .global         _Z19ComputeForceObjectsPKjS0_PKfPfj
        .type           _Z19ComputeForceObjectsPKjS0_PKfPfj,@function
        .size           _Z19ComputeForceObjectsPKjS0_PKfPfj,(.L_x_124 - _Z19ComputeForceObjectsPKjS0_PKfPfj)
        .other          _Z19ComputeForceObjectsPKjS0_PKfPfj,@"STO_CUDA_ENTRY STV_DEFAULT"
_Z19ComputeForceObjectsPKjS0_PKfPfj:
.text._Z19ComputeForceObjectsPKjS0_PKfPfj:
[----:B------:R-:W-:Y:S01]  /*0000*/  LDC R1, c[0x0][0x37c] ;  /* 0x0000df00ff017b82 */ /* 0x000fe20000000800 */
[----:B------:R-:W0:Y:S07]  /*0010*/  S2R R13, SR_TID.X ;  /* 0x00000000000d7919 */ /* 0x000e2e0000002100 */
[----:B------:R-:W0:Y:S01]  /*0020*/  S2UR UR4, SR_CTAID.X ;  /* 0x00000000000479c3 */ /* 0x000e220000002500 */
[----:B------:R-:W1:Y:S07]  /*0030*/  LDCU UR5, c[0x0][0x3a0] ;  /* 0x00007400ff0577ac */ /* 0x000e6e0008000800 */
[----:B------:R-:W0:Y:S02]  /*0040*/  LDC R0, c[0x0][0x360] ;  /* 0x0000d800ff007b82 */ /* 0x000e240000000800 */
[----:B0-----:R-:W-:-:S05]  /*0050*/  IMAD R13, R0, UR4, R13 ;  /* 0x00000004000d7c24 */ /* 0x001fca000f8e020d */
[----:B-1----:R-:W-:-:S13]  /*0060*/  ISETP.GE.U32.AND P0, PT, R13, UR5, PT ;  /* 0x000000050d007c0c */ /* 0x002fda000bf06070 */
[----:B------:R-:W-:Y:S05]  /*0070*/  @P0 EXIT ;  /* 0x000000000000094d */ /* 0x000fea0003800000 */
[----:B------:R-:W0:Y:S01]  /*0080*/  LDC.64 R2, c[0x0][0x380] ;  /* 0x0000e000ff027b82 */ /* 0x000e220000000a00 */
[----:B------:R-:W1:Y:S07]  /*0090*/  LDCU.64 UR4, c[0x0][0x358] ;  /* 0x00006b00ff0477ac */ /* 0x000e6e0008000a00 */
[----:B------:R-:W2:Y:S08]  /*00a0*/  LDC.64 R4, c[0x0][0x388] ;  /* 0x0000e200ff047b82 */ /* 0x000eb00000000a00 */
[----:B------:R-:W3:Y:S01]  /*00b0*/  LDC.64 R8, c[0x0][0x390] ;  /* 0x0000e400ff087b82 */ /* 0x000ee20000000a00 */
[----:B0-----:R-:W-:-:S07]  /*00c0*/  IMAD.WIDE.U32 R2, R13, 0x4, R2 ;  /* 0x000000040d027825 */ /* 0x001fce00078e0002 */
[----:B------:R-:W0:Y:S01]  /*00d0*/  LDC.64 R10, c[0x0][0x398] ;  /* 0x0000e600ff0a7b82 */ /* 0x000e220000000a00 */
[----:B-1----:R-:W3:Y:S01]  /*00e0*/  LDG.E.CONSTANT R3, desc[UR4][R2.64] ;  /* 0x0000000402037981 */ /* 0x002ee2000c1e9900 */
[----:B--2---:R-:W-:-:S06]  /*00f0*/  IMAD.WIDE.U32 R4, R13, 0x4, R4 ;  /* 0x000000040d047825 */ /* 0x004fcc00078e0004 */
[----:B------:R-:W2:Y:S01]  /*0100*/  LDG.E.CONSTANT R5, desc[UR4][R4.64] ;  /* 0x0000000404057981 */ /* 0x000ea2000c1e9900 */
[----:B---3--:R-:W-:-:S06]  /*0110*/  IMAD.WIDE.U32 R6, R3, 0x4, R8 ;  /* 0x0000000403067825 */ /* 0x008fcc00078e0008 */
[----:B------:R-:W3:Y:S01]  /*0120*/  LDG.E.CONSTANT R6, desc[UR4][R6.64] ;  /* 0x0000000406067981 */ /* 0x000ee2000c1e9900 */
[----:B--2---:R-:W-:-:S06]  /*0130*/  IMAD.WIDE.U32 R8, R5, 0x4, R8 ;  /* 0x0000000405087825 */ /* 0x004fcc00078e0008 */
[----:B------:R-:W3:Y:S01]  /*0140*/  LDG.E.CONSTANT R9, desc[UR4][R8.64] ;  /* 0x0000000408097981 */ /* 0x000ee2000c1e9900 */
[----:B0-----:R-:W-:-:S04]  /*0150*/  IMAD.WIDE.U32 R10, R13, 0x4, R10 ;  /* 0x000000040d0a7825 */ /* 0x001fc800078e000a */
[----:B---3--:R-:W-:-:S05]  /*0160*/  FADD R13, R6, R9 ;  /* 0x00000009060d7221 */ /* 0x008fca0000000000 */
[----:B------:R-:W-:Y:S01]  /*0170*/  STG.E desc[UR4][R10.64], R13 ;  /* 0x0000000d0a007986 */ /* 0x000fe2000c101904 */
[----:B------:R-:W-:Y:S05]  /*0180*/  EXIT ;  /* 0x000000000000794d */ /* 0x000fea0003800000 */
.L_x_28:
        /* <DEDUP_REMOVED lines=15> */
.L_x_124:


//--------------------- .text._Z19CollideAndPropagatePKiPfS1_S1_S1_S1_i --------------------------
	.section	.text._Z19CollideAndPropagatePKiPfS1_S1_S1_S1_i,"ax",@progbits
	.align	128
        .global         _Z19CollideAndPropagatePKiPfS1_S1_S1_S1_i
        .type           _Z19CollideAndPropagatePKiPfS1_S1_S1_S1_i,@function
        .size           _Z19CollideAndPropagatePKiPfS1_S1_S1_S1_i,(.L_x_115 - _Z19CollideAndPropagatePKiPfS1_S1_S1_S1_i)
        .other          _Z19CollideAndPropagatePKiPfS1_S1_S1_S1_i,@"STO_CUDA_ENTRY STV_DEFAULT"
_Z19CollideAndPropagatePKiPfS1_S1_S1_S1_i:
.text._Z19CollideAndPropagatePKiPfS1_S1_S1_S1_i:
[----:B------:R-:W0:Y:S01]  /*0000*/  LDC R1, c[0x0][0x37c] ;  /* 0x0000df00ff017b82 */ /* 0x000e220000000800 */
[----:B------:R-:W1:Y:S01]  /*0010*/  S2R R16, SR_TID.X ;  /* 0x0000000000107919 */ /* 0x000e620000002100 */
[----:B------:R-:W2:Y:S06]  /*0020*/  LDCU UR5, c[0x0][0x2fc] ;  /* 0x00005f80ff0577ac */ /* 0x000eac0008000800 */
[----:B------:R-:W1:Y:S01]  /*0030*/  S2UR UR6, SR_CTAID.X ;  /* 0x00000000000679c3 */ /* 0x000e620000002500 */
[----:B0-----:R-:W-:Y:S01]  /*0040*/  IADD3 R1, PT, PT, R1, -0x10, RZ ;  /* 0xfffffff001017810 */ /* 0x001fe20007ffe0ff */
[----:B------:R-:W0:Y:S06]  /*0050*/  LDCU UR4, c[0x0][0x2f8] ;  /* 0x00005f00ff0477ac */ /* 0x000e2c0008000800 */
[----:B------:R-:W1:Y:S01]  /*0060*/  LDC R3, c[0x0][0x360] ;  /* 0x0000d800ff037b82 */ /* 0x000e620000000800 */
[----:B0-----:R-:W-:-:S04]  /*0070*/  IADD3 R30, P1, PT, R1, UR4, RZ ;  /* 0x00000004011e7c10 */ /* 0x001fc8000ff3e0ff */
[----:B--2---:R-:W-:Y:S01]  /*0080*/  IADD3.X R29, PT, PT, RZ, UR5, RZ, P1, !PT ;  /* 0x00000005ff1d7c10 */ /* 0x004fe20008ffe4ff */
[----:B-1----:R-:W-:-:S05]  /*0090*/  IMAD R16, R3, UR6, R16 ;  /* 0x0000000603107c24 */ /* 0x002fca000f8e0210 */
[----:B------:R-:W-:-:S13]  /*00a0*/  ISETP.GT.AND P0, PT, R16, 0x101, PT ;  /* 0x000001011000780c */ /* 0x000fda0003f04270 */
[----:B------:R-:W-:Y:S05]  /*00b0*/  @P0 EXIT ;  /* 0x000000000000094d */ /* 0x000fea0003800000 */
[----:B------:R-:W0:Y:S01]  /*00c0*/  S2R R17, SR_CTAID.Y ;  /* 0x0000000000117919 */ /* 0x000e220000002600 */
[----:B------:R-:W1:Y:S01]  /*00d0*/  LDC.64 R2, c[0x0][0x380] ;  /* 0x0000e000ff027b82 */ /* 0x000e620000000a00 */
[----:B------:R-:W2:Y:S01]  /*00e0*/  LDCU.64 UR36, c[0x0][0x358] ;  /* 0x00006b00ff2477ac */ /* 0x000ea20008000a00 */
[----:B0-----:R-:W-:-:S04]  /*00f0*/  IMAD R34, R17, 0x120, R16 ;  /* 0x0000012011227824 */ /* 0x001fc800078e0210 */
[----:B-1----:R-:W-:-:S05]  /*0100*/  IMAD.WIDE.U32 R2, R34, 0x4, R2 ;  /* 0x0000000422027825 */ /* 0x002fca00078e0002 */
[----:B--2---:R-:W2:Y:S02]  /*0110*/  LDG.E.CONSTANT R31, desc[UR36][R2.64] ;  /* 0x00000024021f7981 */ /* 0x004ea4000c1e9900 */
[----:B--2---:R-:W-:-:S04]  /*0120*/  LOP3.LUT R8, R31, 0x7, RZ, 0xc0, !PT ;  /* 0x000000071f087812 */ /* 0x004fc800078ec0ff */
[----:B------:R-:W-:-:S13]  /*0130*/  ISETP.NE.AND P0, PT, R8, 0x4, PT ;  /* 0x000000040800780c */ /* 0x000fda0003f05270 */
[----:B------:R-:W-:Y:S05]  /*0140*/  @!P0 EXIT ;  /* 0x000000000000894d */ /* 0x000fea0003800000 */
[----:B------:R-:W0:Y:S01]  /*0150*/  LDC.64 R12, c[0x0][0x388] ;  /* 0x0000e200ff0c7b82 */ /* 0x000e220000000a00 */
[C---:B------:R-:W-:Y:S01]  /*0160*/  IADD3 R3, PT, PT, R34.reuse, 0x12240, RZ ;  /* 0x0001224022037810 */ /* 0x040fe20007ffe0ff */
[C---:B------:R-:W-:Y:S01]  /*0170*/  VIADD R23, R34.reuse, 0x366c0 ;  /* 0x000366c022177836 */ /* 0x040fe20000000000 */
[C---:B------:R-:W-:Y:S01]  /*0180*/  IADD3 R5, PT, PT, R34.reuse, 0x24480, RZ ;  /* 0x0002448022057810 */ /* 0x040fe20007ffe0ff */
[C---:B------:R-:W-:Y:S01]  /*0190*/  VIADD R9, R34.reuse, 0x91200 ;  /* 0x0009120022097836 */ /* 0x040fe20000000000 */
[C---:B------:R-:W-:Y:S02]  /*01a0*/  IADD3 R15, PT, PT, R34.reuse, 0x48900, RZ ;  /* 0x00048900220f7810 */ /* 0x040fe40007ffe0ff */
[C---:B------:R-:W-:Y:S02]  /*01b0*/  IADD3 R19, PT, PT, R34.reuse, 0x5ab40, RZ ;  /* 0x0005ab4022137810 */ /* 0x040fe40007ffe0ff */
[C---:B------:R-:W-:Y:S02]  /*01c0*/  IADD3 R21, PT, PT, R34.reuse, 0x6cd80, RZ ;  /* 0x0006cd8022157810 */ /* 0x040fe40007ffe0ff */
[----:B------:R-:W-:Y:S01]  /*01d0*/  IADD3 R11, PT, PT, R34, 0x7efc0, RZ ;  /* 0x0007efc0220b7810 */ /* 0x000fe20007ffe0ff */
[----:B0-----:R-:W-:-:S04]  /*01e0*/  IMAD.WIDE.U32 R2, R3, 0x4, R12 ;  /* 0x0000000403027825 */ /* 0x001fc800078e000c */
[--C-:B------:R-:W-:Y:S01]  /*01f0*/  IMAD.WIDE.U32 R4, R5, 0x4, R12.reuse ;  /* 0x0000000405047825 */ /* 0x100fe200078e000c */
[----:B------:R0:W5:Y:S03]  /*0200*/  LDG.E.CONSTANT R7, desc[UR36][R2.64] ;  /* 0x0000002402077981 */ /* 0x000166000c1e9900 */
[--C-:B------:R-:W-:Y:S02]  /*0210*/  IMAD.WIDE.U32 R22, R23, 0x4, R12.reuse ;  /* 0x0000000417167825 */ /* 0x100fe400078e000c */
[----:B------:R1:W5:Y:S02]  /*0220*/  LDG.E.CONSTANT R5, desc[UR36][R4.64] ;  /* 0x0000002404057981 */ /* 0x000364000c1e9900 */
[--C-:B------:R-:W-:Y:S02]  /*0230*/  IMAD.WIDE.U32 R14, R15, 0x4, R12.reuse ;  /* 0x000000040f0e7825 */ /* 0x100fe400078e000c */
[----:B------:R1:W5:Y:S02]  /*0240*/  LDG.E.CONSTANT R28, desc[UR36][R22.64] ;  /* 0x00000024161c7981 */ /* 0x000364000c1e9900 */
[----:B------:R-:W-:-:S02]  /*0250*/  IMAD.WIDE.U32 R18, R19, 0x4, R12 ;  /* 0x0000000413127825 */ /* 0x000fc400078e000c */
[----:B------:R1:W5:Y:S02]  /*0260*/  LDG.E.CONSTANT R27, desc[UR36][R14.64] ;  /* 0x000000240e1b7981 */ /* 0x000364000c1e9900 */
[--C-:B------:R-:W-:Y:S02]  /*0270*/  IMAD.WIDE.U32 R20, R21, 0x4, R12.reuse ;  /* 0x0000000415147825 */ /* 0x100fe400078e000c */
[----:B------:R1:W5:Y:S02]  /*0280*/  LDG.E.CONSTANT R6, desc[UR36][R18.64] ;  /* 0x0000002412067981 */ /* 0x000364000c1e9900 */
[--C-:B------:R-:W-:Y:S02]  /*0290*/  IMAD.WIDE.U32 R10, R11, 0x4, R12.reuse ;  /* 0x000000040b0a7825 */ /* 0x100fe400078e000c */
[----:B------:R1:W5:Y:S02]  /*02a0*/  LDG.E.CONSTANT R4, desc[UR36][R20.64] ;  /* 0x0000002414047981 */ /* 0x000364000c1e9900 */
[----:B0-----:R-:W-:-:S02]  /*02b0*/  IMAD.WIDE.U32 R2, R9, 0x4, R12 ;  /* 0x0000000409027825 */ /* 0x001fc400078e000c */
[----:B------:R1:W5:Y:S02]  /*02c0*/  LDG.E.CONSTANT R26, desc[UR36][R10.64] ;  /* 0x000000240a1a7981 */ /* 0x000364000c1e9900 */
[----:B------:R-:W-:Y:S02]  /*02d0*/  IMAD.WIDE.U32 R12, R34, 0x4, R12 ;  /* 0x00000004220c7825 */ /* 0x000fe400078e000c */
[----:B------:R1:W5:Y:S04]  /*02e0*/  LDG.E.CONSTANT R24, desc[UR36][R2.64] ;  /* 0x0000002402187981 */ /* 0x000368000c1e9900 */
[----:B------:R1:W5:Y:S01]  /*02f0*/  LDG.E.CONSTANT R25, desc[UR36][R12.64] ;  /* 0x000000240c197981 */ /* 0x000362000c1e9900 */
[----:B------:R-:W-:Y:S02]  /*0300*/  IADD3 R0, PT, PT, R8, -0x1, RZ ;  /* 0xffffffff08007810 */ /* 0x000fe40007ffe0ff */
[----:B------:R-:W-:-:S02]  /*0310*/  ISETP.GT.U32.AND P1, PT, R31, 0x1f, PT ;  /* 0x0000001f1f00780c */ /* 0x000fc40003f24070 */
[----:B------:R-:W-:Y:S01]  /*0320*/  ISETP.GT.U32.AND P0, PT, R0, 0x1, PT ;  /* 0x000000010000780c */ /* 0x000fe20003f04070 */
[----:B------:R-:W-:Y:S01]  /*0330*/  BSSY.RECONVERGENT B0, `(.L_x_29) ;  /* 0x00000e3000007945 */ /* 0x000fe20003800200 */
[----:B------:R-:W-:-:S11]  /*0340*/  SHF.R.U32.HI R9, RZ, 0x5, R31 ;  /* 0x00000005ff097819 */ /* 0x000fd6000001161f */
[----:B-1----:R-:W-:Y:S05]  /*0350*/  @P0 BRA P1, `(.L_x_30) ;  /* 0x0000000000c00947 */ /* 0x002fea0000800000 */
[----:B-----5:R-:W-:Y:S01]  /*0360*/  FADD R0, R25, R7 ;  /* 0x0000000719007221 */ /* 0x020fe20000000000 */
[----:B------:R-:W-:Y:S03]  /*0370*/  BSSY.RECONVERGENT B1, `(.L_x_31) ;  /* 0x000001a000017945 */ /* 0x000fe60003800200 */
[----:B------:R-:W-:-:S04]  /*0380*/  FADD R3, R5, R0 ;  /* 0x0000000005037221 */ /* 0x000fc80000000000 */
[----:B------:R-:W-:-:S04]  /*0390*/  FADD R3, R6, R3 ;  /* 0x0000000306037221 */ /* 0x000fc80000000000 */
[----:B------:R-:W-:-:S04]  /*03a0*/  FADD R0, R4, R3 ;  /* 0x0000000304007221 */ /* 0x000fc80000000000 */
[----:B------:R-:W-:-:S04]  /*03b0*/  FADD R3, R27, R0 ;  /* 0x000000001b037221 */ /* 0x000fc80000000000 */
[----:B------:R-:W-:-:S04]  /*03c0*/  FADD R3, R24, R3 ;  /* 0x0000000318037221 */ /* 0x000fc80000000000 */
[----:B------:R-:W-:-:S04]  /*03d0*/  FADD R3, R26, R3 ;  /* 0x000000031a037221 */ /* 0x000fc80000000000 */
[----:B------:R-:W-:Y:S01]  /*03e0*/  FADD R13, R28, R3 ;  /* 0x000000031c0d7221 */ /* 0x000fe20000000000 */
[----:B------:R-:W-:-:S03]  /*03f0*/  FADD R3, R7, R6 ;  /* 0x0000000607037221 */ /* 0x000fc60000000000 */
[----:B------:R-:W0:Y:S01]  /*0400*/  MUFU.RCP R2, R13 ;  /* 0x0000000d00027308 */ /* 0x000e220000001000 */
[----:B------:R-:W-:Y:S01]  /*0410*/  FADD R3, -R4, R3 ;  /* 0x0000000304037221 */ /* 0x000fe20000000100 */
[----:B------:R-:W-:-:S03]  /*0420*/  MOV R23, R13 ;  /* 0x0000000d00177202 */ /* 0x000fc60000000f00 */
[----:B------:R-:W-:-:S04]  /*0430*/  FADD R3, R24, R3 ;  /* 0x0000000318037221 */ /* 0x000fc80000000000 */
[----:B------:R-:W-:-:S04]  /*0440*/  FADD R3, -R26, R3 ;  /* 0x000000031a037221 */ /* 0x000fc80000000100 */
[----:B------:R-:W-:-:S04]  /*0450*/  FADD R0, -R28, R3 ;  /* 0x000000031c007221 */ /* 0x000fc80000000100 */
[----:B------:R-:W1:Y:S01]  /*0460*/  FCHK P0, R0, R13 ;  /* 0x0000000d00007302 */ /* 0x000e620000000000 */
[----:B0-----:R-:W-:-:S04]  /*0470*/  FFMA R11, -R13, R2, 1 ;  /* 0x3f8000000d0b7423 */ /* 0x001fc80000000102 */
[----:B------:R-:W-:-:S04]  /*0480*/  FFMA R11, R2, R11, R2 ;  /* 0x0000000b020b7223 */ /* 0x000fc80000000002 */
[----:B------:R-:W-:-:S04]  /*0490*/  FFMA R2, R0, R11, RZ ;  /* 0x0000000b00027223 */ /* 0x000fc800000000ff */
[----:B------:R-:W-:-:S04]  /*04a0*/  FFMA R3, -R13, R2, R0 ;  /* 0x000000020d037223 */ /* 0x000fc80000000100 */
[----:B------:R-:W-:Y:S01]  /*04b0*/  FFMA R33, R11, R3, R2 ;  /* 0x000000030b217223 */ /* 0x000fe20000000002 */
[----:B-1----:R-:W-:Y:S06]  /*04c0*/  @!P0 BRA `(.L_x_32) ;  /* 0x0000000000108947 */ /* 0x002fec0003800000 */
[----:B------:R-:W-:Y:S02]  /*04d0*/  MOV R3, R13 ;  /* 0x0000000d00037202 */ /* 0x000fe40000000f00 */
[----:B------:R-:W-:-:S07]  /*04e0*/  MOV R15, 0x500 ;  /* 0x00000500000f7802 */ /* 0x000fce0000000f00 */
[----:B------:R-:W-:Y:S05]  /*04f0*/  CALL.REL.NOINC `($__internal_0_$__cuda_sm3x_div_rn_noftz_f32_slowpath) ;  /* 0x0000002800f87944 */ /* 0x000fea0003c00000 */
[----:B------:R-:W-:-:S07]  /*0500*/  MOV R33, R0 ;  /* 0x0000000000217202 */ /* 0x000fce0000000f00 */
.L_x_32:
[----:B------:R-:W-:Y:S05]  /*0510*/  BSYNC.RECONVERGENT B1 ;  /* 0x0000000000017941 */ /* 0x000fea0003800200 */
.L_x_31:
[----:B------:R-:W-:Y:S01]  /*0520*/  FADD R3, R5, R6 ;  /* 0x0000000605037221 */ /* 0x000fe20000000000 */
[----:B------:R-:W0:Y:S01]  /*0530*/  MUFU.RCP R2, R23 ;  /* 0x0000001700027308 */ /* 0x000e220000001000 */
[----:B------:R-:W-:Y:S02]  /*0540*/  BSSY.RECONVERGENT B1, `(.L_x_33) ;  /* 0x0000010000017945 */ /* 0x000fe40003800200 */
[----:B------:R-:W-:-:S04]  /*0550*/  FADD R0, R4, R3 ;  /* 0x0000000304007221 */ /* 0x000fc80000000000 */
[----:B------:R-:W-:-:S04]  /*0560*/  FADD R3, -R27, R0 ;  /* 0x000000001b037221 */ /* 0x000fc80000000100 */
[----:B------:R-:W-:-:S04]  /*0570*/  FADD R3, -R24, R3 ;  /* 0x0000000318037221 */ /* 0x000fc80000000100 */
[----:B------:R-:W-:Y:S01]  /*0580*/  FADD R0, -R26, R3 ;  /* 0x000000031a007221 */ /* 0x000fe20000000100 */
[----:B0-----:R-:W-:-:S03]  /*0590*/  FFMA R11, -R23, R2, 1 ;  /* 0x3f800000170b7423 */ /* 0x001fc60000000102 */
[----:B------:R-:W0:Y:S01]  /*05a0*/  FCHK P0, R0, R23 ;  /* 0x0000001700007302 */ /* 0x000e220000000000 */
[----:B------:R-:W-:-:S04]  /*05b0*/  FFMA R11, R2, R11, R2 ;  /* 0x0000000b020b7223 */ /* 0x000fc80000000002 */
[----:B------:R-:W-:-:S04]  /*05c0*/  FFMA R2, R0, R11, RZ ;  /* 0x0000000b00027223 */ /* 0x000fc800000000ff */
[----:B------:R-:W-:-:S04]  /*05d0*/  FFMA R3, -R23, R2, R0 ;  /* 0x0000000217037223 */ /* 0x000fc80000000100 */
[----:B------:R-:W-:Y:S01]  /*05e0*/  FFMA R32, R11, R3, R2 ;  /* 0x000000030b207223 */ /* 0x000fe20000000002 */
[----:B0-----:R-:W-:Y:S06]  /*05f0*/  @!P0 BRA `(.L_x_34) ;  /* 0x0000000000108947 */ /* 0x001fec0003800000 */
[----:B------:R-:W-:Y:S01]  /*0600*/  IMAD.MOV.U32 R3, RZ, RZ, R23 ;  /* 0x000000ffff037224 */ /* 0x000fe200078e0017 */
[----:B------:R-:W-:-:S07]  /*0610*/  MOV R15, 0x630 ;  /* 0x00000630000f7802 */ /* 0x000fce0000000f00 */
[----:B------:R-:W-:Y:S05]  /*0620*/  CALL.REL.NOINC `($__internal_0_$__cuda_sm3x_div_rn_noftz_f32_slowpath) ;  /* 0x0000002800ac7944 */ /* 0x000fea0003c00000 */
[----:B------:R-:W-:-:S07]  /*0630*/  MOV R32, R0 ;  /* 0x0000000000207202 */ /* 0x000fce0000000f00 */
.L_x_34:
[----:B------:R-:W-:Y:S05]  /*0640*/  BSYNC.RECONVERGENT B1 ;  /* 0x0000000000017941 */ /* 0x000fea0003800200 */
.L_x_33:
[----:B------:R-:W-:Y:S05]  /*0650*/  BRA `(.L_x_35) ;  /* 0x0000000800c07947 */ /* 0x000fea0003800000 */
.L_x_30:
[----:B------:R-:W-:-:S13]  /*0660*/  ISETP.NE.AND P0, PT, R8, 0x3, PT ;  /* 0x000000030800780c */ /* 0x000fda0003f05270 */
[----:B------:R-:W-:Y:S05]  /*0670*/  @P0 BRA `(.L_x_35) ;  /* 0x0000000800b80947 */ /* 0x000fea0003800000 */
[----:B------:R-:W-:Y:S01]  /*0680*/  ISETP.GT.AND P0, PT, R9, 0x2, PT ;  /* 0x000000020900780c */ /* 0x000fe20003f04270 */
[----:B------:R-:W-:-:S12]  /*0690*/  BSSY.RECONVERGENT B1, `(.L_x_36) ;  /* 0x0000030000017945 */ /* 0x000fd80003800200 */
[----:B------:R-:W-:Y:S05]  /*06a0*/  @P0 BRA `(.L_x_37) ;  /* 0x0000000000600947 */ /* 0x000fea0003800000 */
[----:B------:R-:W-:Y:S01]  /*06b0*/  ISETP.NE.AND P1, PT, R9, 0x1, PT ;  /* 0x000000010900780c */ /* 0x000fe20003f25270 */
[----:B-----5:R-:W-:Y:S01]  /*06c0*/  IMAD.MOV.U32 R13, RZ, RZ, R26 ;  /* 0x000000ffff0d7224 */ /* 0x020fe200078e001a */
[----:B------:R-:W-:Y:S02]  /*06d0*/  MOV R10, R4 ;  /* 0x00000004000a7202 */ /* 0x000fe40000000f00 */
[----:B------:R-:W-:Y:S02]  /*06e0*/  MOV R11, R26 ;  /* 0x0000001a000b7202 */ /* 0x000fe40000000f00 */
[----:B------:R-:W-:Y:S02]  /*06f0*/  MOV R12, R4 ;  /* 0x00000004000c7202 */ /* 0x000fe40000000f00 */
[-C--:B------:R-:W-:Y:S02]  /*0700*/  MOV R14, R28.reuse ;  /* 0x0000001c000e7202 */ /* 0x080fe40000000f00 */
[----:B------:R-:W-:-:S03]  /*0710*/  MOV R18, R28 ;  /* 0x0000001c00127202 */ /* 0x000fc60000000f00 */
[----:B------:R-:W-:Y:S05]  /*0720*/  @!P1 BRA `(.L_x_38) ;  /* 0x0000000000989947 */ /* 0x000fea0003800000 */
[----:B------:R-:W-:Y:S01]  /*0730*/  ISETP.NE.AND P1, PT, R9, 0x2, PT ;  /* 0x000000020900780c */ /* 0x000fe20003f25270 */
[----:B------:R-:W-:Y:S01]  /*0740*/  IMAD.MOV.U32 R10, RZ, RZ, R24 ;  /* 0x000000ffff0a7224 */ /* 0x000fe200078e0018 */
[----:B------:R-:W-:Y:S02]  /*0750*/  MOV R12, R4 ;  /* 0x00000004000c7202 */ /* 0x000fe40000000f00 */
[----:B------:R-:W-:Y:S02]  /*0760*/  MOV R13, R6 ;  /* 0x00000006000d7202 */ /* 0x000fe40000000f00 */
[----:B------:R-:W-:Y:S02]  /*0770*/  MOV R11, R26 ;  /* 0x0000001a000b7202 */ /* 0x000fe40000000f00 */
[----:B------:R-:W-:Y:S02]  /*0780*/  MOV R14, R28 ;  /* 0x0000001c000e7202 */ /* 0x000fe40000000f00 */
[----:B------:R-:W-:-:S03]  /*0790*/  MOV R18, R7 ;  /* 0x0000000700127202 */ /* 0x000fc60000000f00 */
[----:B------:R-:W-:Y:S05]  /*07a0*/  @P1 BRA `(.L_x_38) ;  /* 0x0000000000781947 */ /* 0x000fea0003800000 */
[----:B------:R-:W-:Y:S01]  /*07b0*/  MOV R14, R28 ;  /* 0x0000001c000e7202 */ /* 0x000fe20000000f00 */
[----:B------:R-:W-:Y:S01]  /*07c0*/  IMAD.MOV.U32 R18, RZ, RZ, R7 ;  /* 0x000000ffff127224 */ /* 0x000fe200078e0007 */
[-C--:B------:R-:W-:Y:S01]  /*07d0*/  MOV R10, R24.reuse ;  /* 0x00000018000a7202 */ /* 0x080fe20000000f00 */
[----:B------:R-:W-:Y:S01]  /*07e0*/  IMAD.MOV.U32 R5, RZ, RZ, R27 ;  /* 0x000000ffff057224 */ /* 0x000fe200078e001b */
[----:B------:R-:W-:Y:S02]  /*07f0*/  MOV R12, R24 ;  /* 0x00000018000c7202 */ /* 0x000fe40000000f00 */
[-C--:B------:R-:W-:Y:S02]  /*0800*/  MOV R11, R26.reuse ;  /* 0x0000001a000b7202 */ /* 0x080fe40000000f00 */
[----:B------:R-:W-:Y:S01]  /*0810*/  MOV R13, R26 ;  /* 0x0000001a000d7202 */ /* 0x000fe20000000f00 */
[----:B------:R-:W-:Y:S06]  /*0820*/  BRA `(.L_x_38) ;  /* 0x0000000000587947 */ /* 0x000fec0003800000 */
.L_x_37:
[----:B------:R-:W-:Y:S01]  /*0830*/  ISETP.NE.AND P1, PT, R9, 0x3, PT ;  /* 0x000000030900780c */ /* 0x000fe20003f25270 */
[----:B-----5:R-:W-:Y:S01]  /*0840*/  IMAD.MOV.U32 R14, RZ, RZ, R7 ;  /* 0x000000ffff0e7224 */ /* 0x020fe200078e0007 */
[----:B------:R-:W-:Y:S02]  /*0850*/  MOV R10, R24 ;  /* 0x00000018000a7202 */ /* 0x000fe40000000f00 */
[----:B------:R-:W-:Y:S02]  /*0860*/  MOV R11, R6 ;  /* 0x00000006000b7202 */ /* 0x000fe40000000f00 */
[----:B------:R-:W-:Y:S02]  /*0870*/  MOV R12, R24 ;  /* 0x00000018000c7202 */ /* 0x000fe40000000f00 */
[----:B------:R-:W-:Y:S02]  /*0880*/  MOV R13, R6 ;  /* 0x00000006000d7202 */ /* 0x000fe40000000f00 */
[----:B------:R-:W-:-:S03]  /*0890*/  MOV R18, R7 ;  /* 0x0000000700127202 */ /* 0x000fc60000000f00 */
[----:B------:R-:W-:Y:S05]  /*08a0*/  @!P1 BRA `(.L_x_38) ;  /* 0x0000000000389947 */ /* 0x000fea0003800000 */
[----:B------:R-:W-:Y:S02]  /*08b0*/  ISETP.NE.AND P1, PT, R9, 0x4, PT ;  /* 0x000000040900780c */ /* 0x000fe40003f25270 */
[----:B------:R-:W-:Y:S02]  /*08c0*/  MOV R10, R24 ;  /* 0x00000018000a7202 */ /* 0x000fe40000000f00 */
[----:B------:R-:W-:Y:S02]  /*08d0*/  MOV R12, R4 ;  /* 0x00000004000c7202 */ /* 0x000fe40000000f00 */
[----:B------:R-:W-:Y:S02]  /*08e0*/  MOV R11, R26 ;  /* 0x0000001a000b7202 */ /* 0x000fe40000000f00 */
[----:B------:R-:W-:Y:S02]  /*08f0*/  MOV R13, R6 ;  /* 0x00000006000d7202 */ /* 0x000fe40000000f00 */
[----:B------:R-:W-:-:S02]  /*0900*/  MOV R14, R28 ;  /* 0x0000001c000e7202 */ /* 0x000fc40000000f00 */
[-C--:B------:R-:W-:Y:S01]  /*0910*/  MOV R18, R7.reuse ;  /* 0x0000000700127202 */ /* 0x080fe20000000f00 */
[----:B------:R-:W-:Y:S01]  /*0920*/  @!P1 IMAD.MOV.U32 R10, RZ, RZ, R4 ;  /* 0x000000ffff0a9224 */ /* 0x000fe200078e0004 */
[----:B------:R-:W-:Y:S01]  /*0930*/  @!P1 MOV R12, R4 ;  /* 0x00000004000c9202 */ /* 0x000fe20000000f00 */
[----:B------:R-:W-:Y:S01]  /*0940*/  @!P1 IMAD.MOV.U32 R11, RZ, RZ, R6 ;  /* 0x000000ffff0b9224 */ /* 0x000fe200078e0006 */
[----:B------:R-:W-:Y:S02]  /*0950*/  @!P1 MOV R13, R6 ;  /* 0x00000006000d9202 */ /* 0x000fe40000000f00 */
[----:B------:R-:W-:Y:S02]  /*0960*/  @!P1 MOV R14, R28 ;  /* 0x0000001c000e9202 */ /* 0x000fe40000000f00 */
[----:B------:R-:W-:Y:S02]  /*0970*/  @!P1 MOV R18, R7 ;  /* 0x0000000700129202 */ /* 0x000fe40000000f00 */
[----:B------:R-:W-:-:S07]  /*0980*/  @!P1 MOV R27, R5 ;  /* 0x00000005001b9202 */ /* 0x000fce0000000f00 */
.L_x_38:
[----:B------:R-:W-:Y:S05]  /*0990*/  BSYNC.RECONVERGENT B1 ;  /* 0x0000000000017941 */ /* 0x000fea0003800200 */
.L_x_36:
[----:B------:R-:W-:-:S04]  /*09a0*/  SHF.R.U32.HI R0, RZ, 0x1, R31 ;  /* 0x00000001ff007819 */ /* 0x000fc8000001161f */
[----:B------:R-:W-:Y:S01]  /*09b0*/  LOP3.LUT R2, R0, 0xc, RZ, 0xc0, !PT ;  /* 0x0000000c00027812 */ /* 0x000fe200078ec0ff */
[----:B------:R-:W-:-:S03]  /*09c0*/  FADD R0, R25, R18 ;  /* 0x0000001219007221 */ /* 0x000fc60000000000 */
[----:B------:R0:W1:Y:S01]  /*09d0*/  LDC R33, c[0x3][R2+0x8] ;  /* 0x00c0020002217b82 */ /* 0x0000620000000800 */
[----:B------:R-:W-:-:S04]  /*09e0*/  FADD R0, R5, R0 ;  /* 0x0000000005007221 */ /* 0x000fc80000000000 */
[----:B------:R-:W-:-:S03]  /*09f0*/  FADD R3, R0, R13 ;  /* 0x0000000d00037221 */ /* 0x000fc60000000000 */
[----:B------:R0:W2:Y:S01]  /*0a00*/  LDC R32, c[0x3][R2+0xc] ;  /* 0x00c0030002207b82 */ /* 0x0000a20000000800 */
[----:B------:R-:W-:-:S04]  /*0a10*/  FADD R0, R3, R12 ;  /* 0x0000000c03007221 */ /* 0x000fc80000000000 */
[----:B------:R-:W-:-:S04]  /*0a20*/  FADD R3, R27, R0 ;  /* 0x000000001b037221 */ /* 0x000fc80000000000 */
[----:B------:R-:W-:-:S04]  /*0a30*/  FADD R0, R3, R10 ;  /* 0x0000000a03007221 */ /* 0x000fc80000000000 */
[----:B------:R-:W-:-:S04]  /*0a40*/  FADD R23, R0, R11 ;  /* 0x0000000b00177221 */ /* 0x000fc80000000000 */
[----:B------:R-:W-:Y:S01]  /*0a50*/  FADD R23, R23, R14 ;  /* 0x0000000e17177221 */ /* 0x000fe20000000000 */
[----:B0-----:R-:W-:Y:S06]  /*0a60*/  @P0 BRA `(.L_x_39) ;  /* 0x0000000000e00947 */ /* 0x001fec0003800000 */
[----:B------:R-:W-:-:S13]  /*0a70*/  ISETP.NE.AND P0, PT, R9, 0x1, PT ;  /* 0x000000010900780c */ /* 0x000fda0003f05270 */
[----:B------:R-:W-:Y:S05]  /*0a80*/  @!P0 BRA `(.L_x_40) ;  /* 0x00000000007c8947 */ /* 0x000fea0003800000 */
[----:B------:R-:W-:Y:S01]  /*0a90*/  ISETP.NE.AND P0, PT, R9, 0x2, PT ;  /* 0x000000020900780c */ /* 0x000fe20003f05270 */
[----:B------:R-:W-:Y:S01]  /*0aa0*/  IMAD.MOV.U32 R24, RZ, RZ, R10 ;  /* 0x000000ffff187224 */ /* 0x000fe200078e000a */
[----:B------:R-:W-:Y:S01]  /*0ab0*/  MOV R26, R11 ;  /* 0x0000000b001a7202 */ /* 0x000fe20000000f00 */
[----:B------:R-:W-:Y:S01]  /*0ac0*/  IMAD.MOV.U32 R7, RZ, RZ, R18 ;  /* 0x000000ffff077224 */ /* 0x000fe200078e0012 */
[----:B------:R-:W-:Y:S02]  /*0ad0*/  MOV R4, R12 ;  /* 0x0000000c00047202 */ /* 0x000fe40000000f00 */
[----:B------:R-:W-:Y:S02]  /*0ae0*/  MOV R6, R13 ;  /* 0x0000000d00067202 */ /* 0x000fe40000000f00 */
[----:B------:R-:W-:-:S05]  /*0af0*/  MOV R28, R14 ;  /* 0x0000000e001c7202 */ /* 0x000fca0000000f00 */
[----:B------:R-:W-:Y:S05]  /*0b00*/  @P0 BRA `(.L_x_35) ;  /* 0x0000000400940947 */ /* 0x000fea0003800000 */
[----:B--2---:R-:W-:Y:S01]  /*0b10*/  FADD R4, -R32, 1 ;  /* 0x3f80000020047421 */ /* 0x004fe20000000100 */
[----:B------:R-:W-:Y:S03]  /*0b20*/  BSSY.RECONVERGENT B1, `(.L_x_41) ;  /* 0x000000d000017945 */ /* 0x000fe60003800200 */
[----:B------:R-:W0:Y:S08]  /*0b30*/  MUFU.RCP R0, R4 ;  /* 0x0000000400007308 */ /* 0x000e300000001000 */
[----:B------:R-:W2:Y:S01]  /*0b40*/  FCHK P0, R23, R4 ;  /* 0x0000000417007302 */ /* 0x000ea20000000000 */
[----:B0-----:R-:W-:-:S04]  /*0b50*/  FFMA R3, -R4, R0, 1 ;  /* 0x3f80000004037423 */ /* 0x001fc80000000100 */
[----:B------:R-:W-:-:S04]  /*0b60*/  FFMA R0, R0, R3, R0 ;  /* 0x0000000300007223 */ /* 0x000fc80000000000 */
[----:B------:R-:W-:-:S04]  /*0b70*/  FFMA R3, R23, R0, RZ ;  /* 0x0000000017037223 */ /* 0x000fc800000000ff */
[----:B------:R-:W-:-:S04]  /*0b80*/  FFMA R2, -R4, R3, R23 ;  /* 0x0000000304027223 */ /* 0x000fc80000000117 */
[----:B------:R-:W-:Y:S01]  /*0b90*/  FFMA R0, R0, R2, R3 ;  /* 0x0000000200007223 */ /* 0x000fe20000000003 */
[----:B--2---:R-:W-:Y:S06]  /*0ba0*/  @!P0 BRA `(.L_x_42) ;  /* 0x0000000000108947 */ /* 0x004fec0003800000 */
[----:B------:R-:W-:Y:S02]  /*0bb0*/  MOV R0, R23 ;  /* 0x0000001700007202 */ /* 0x000fe40000000f00 */
[----:B------:R-:W-:Y:S02]  /*0bc0*/  MOV R3, R4 ;  /* 0x0000000400037202 */ /* 0x000fe40000000f00 */
[----:B------:R-:W-:-:S07]  /*0bd0*/  MOV R15, 0xbf0 ;  /* 0x00000bf0000f7802 */ /* 0x000fce0000000f00 */
[----:B-1----:R-:W-:Y:S05]  /*0be0*/  CALL.REL.NOINC `($__internal_0_$__cuda_sm3x_div_rn_noftz_f32_slowpath) ;  /* 0x00000024003c7944 */ /* 0x002fea0003c00000 */
.L_x_42:
[----:B------:R-:W-:Y:S05]  /*0bf0*/  BSYNC.RECONVERGENT B1 ;  /* 0x0000000000017941 */ /* 0x000fea0003800200 */
.L_x_41:
[----:B------:R-:W-:Y:S01]  /*0c00*/  MOV R23, R0 ;  /* 0x0000000000177202 */ /* 0x000fe20000000f00 */
[----:B------:R-:W-:Y:S01]  /*0c10*/  IMAD.MOV.U32 R26, RZ, RZ, R11 ;  /* 0x000000ffff1a7224 */ /* 0x000fe200078e000b */
[----:B------:R-:W-:Y:S02]  /*0c20*/  MOV R24, R10 ;  /* 0x0000000a00187202 */ /* 0x000fe40000000f00 */
[----:B------:R-:W-:Y:S02]  /*0c30*/  MOV R4, R12 ;  /* 0x0000000c00047202 */ /* 0x000fe40000000f00 */
[----:B------:R-:W-:Y:S02]  /*0c40*/  MOV R6, R13 ;  /* 0x0000000d00067202 */ /* 0x000fe40000000f00 */
[----:B------:R-:W-:Y:S02]  /*0c50*/  MOV R28, R14 ;  /* 0x0000000e001c7202 */ /* 0x000fe40000000f00 */
[----:B------:R-:W-:Y:S01]  /*0c60*/  MOV R7, R18 ;  /* 0x0000001200077202 */ /* 0x000fe20000000f00 */
[----:B------:R-:W-:Y:S06]  /*0c70*/  BRA `(.L_x_35) ;  /* 0x0000000400387947 */ /* 0x000fec0003800000 */
.L_x_40:
[----:B-1----:R-:W-:Y:S01]  /*0c80*/  FADD R4, -R33, 1 ;  /* 0x3f80000021047421 */ /* 0x002fe20000000100 */
[----:B------:R-:W-:Y:S03]  /*0c90*/  BSSY.RECONVERGENT B1, `(.L_x_43) ;  /* 0x000000d000017945 */ /* 0x000fe60003800200 */
[----:B------:R-:W0:Y:S08]  /*0ca0*/  MUFU.RCP R0, R4 ;  /* 0x0000000400007308 */ /* 0x000e300000001000 */
[----:B------:R-:W1:Y:S01]  /*0cb0*/  FCHK P0, R23, R4 ;  /* 0x0000000417007302 */ /* 0x000e620000000000 */
[----:B0-----:R-:W-:-:S04]  /*0cc0*/  FFMA R3, -R4, R0, 1 ;  /* 0x3f80000004037423 */ /* 0x001fc80000000100 */
[----:B------:R-:W-:-:S04]  /*0cd0*/  FFMA R0, R0, R3, R0 ;  /* 0x0000000300007223 */ /* 0x000fc80000000000 */
[----:B------:R-:W-:-:S04]  /*0ce0*/  FFMA R3, R23, R0, RZ ;  /* 0x0000000017037223 */ /* 0x000fc800000000ff */
[----:B------:R-:W-:-:S04]  /*0cf0*/  FFMA R2, -R4, R3, R23 ;  /* 0x0000000304027223 */ /* 0x000fc80000000117 */
[----:B------:R-:W-:Y:S01]  /*0d00*/  FFMA R0, R0, R2, R3 ;  /* 0x0000000200007223 */ /* 0x000fe20000000003 */
[----:B-1----:R-:W-:Y:S06]  /*0d10*/  @!P0 BRA `(.L_x_44) ;  /* 0x0000000000108947 */ /* 0x002fec0003800000 */
[----:B------:R-:W-:Y:S01]  /*0d20*/  IMAD.MOV.U32 R0, RZ, RZ, R23 ;  /* 0x000000ffff007224 */ /* 0x000fe200078e0017 */
[----:B------:R-:W-:Y:S02]  /*0d30*/  MOV R3, R4 ;  /* 0x0000000400037202 */ /* 0x000fe40000000f00 */
[----:B------:R-:W-:-:S07]  /*0d40*/  MOV R15, 0xd60 ;  /* 0x00000d60000f7802 */ /* 0x000fce0000000f00 */
[----:B--2---:R-:W-:Y:S05]  /*0d50*/  CALL.REL.NOINC `($__internal_0_$__cuda_sm3x_div_rn_noftz_f32_slowpath) ;  /* 0x0000002000e07944 */ /* 0x004fea0003c00000 */
.L_x_44:
[----:B------:R-:W-:Y:S05]  /*0d60*/  BSYNC.RECONVERGENT B1 ;  /* 0x0000000000017941 */ /* 0x000fea0003800200 */
.L_x_43:
        /* <DEDUP_REMOVED lines=8> */
.L_x_39:
[----:B------:R-:W-:-:S13]  /*0df0*/  ISETP.NE.AND P0, PT, R9, 0x3, PT ;  /* 0x000000030900780c */ /* 0x000fda0003f05270 */
        /* <DEDUP_REMOVED lines=9> */
[----:B--2---:R-:W-:Y:S01]  /*0e90*/  FADD R4, R32, 1 ;  /* 0x3f80000020047421 */ /* 0x004fe20000000000 */
        /* <DEDUP_REMOVED lines=9> */
[----:B------:R-:W-:Y:S01]  /*0f30*/  IMAD.MOV.U32 R0, RZ, RZ, R23 ;  /* 0x000000ffff007224 */ /* 0x000fe200078e0017 */
[----:B------:R-:W-:Y:S02]  /*0f40*/  MOV R3, R4 ;  /* 0x0000000400037202 */ /* 0x000fe40000000f00 */
[----:B------:R-:W-:-:S07]  /*0f50*/  MOV R15, 0xf70 ;  /* 0x00000f70000f7802 */ /* 0x000fce0000000f00 */
[----:B-1----:R-:W-:Y:S05]  /*0f60*/  CALL.REL.NOINC `($__internal_0_$__cuda_sm3x_div_rn_noftz_f32_slowpath) ;  /* 0x00000020005c7944 */ /* 0x002fea0003c00000 */
.L_x_47:
[----:B------:R-:W-:Y:S05]  /*0f70*/  BSYNC.RECONVERGENT B1 ;  /* 0x0000000000017941 */ /* 0x000fea0003800200 */
.L_x_46:
        /* <DEDUP_REMOVED lines=8> */
.L_x_45:
[----:B-1----:R-:W-:Y:S01]  /*1000*/  FADD R4, R33, 1 ;  /* 0x3f80000021047421 */ /* 0x002fe20000000000 */
        /* <DEDUP_REMOVED lines=9> */
[----:B------:R-:W-:Y:S01]  /*10a0*/  MOV R0, R23 ;  /* 0x0000001700007202 */ /* 0x000fe20000000f00 */
[----:B------:R-:W-:Y:S01]  /*10b0*/  IMAD.MOV.U32 R3, RZ, RZ, R4 ;  /* 0x000000ffff037224 */ /* 0x000fe200078e0004 */
[----:B------:R-:W-:-:S07]  /*10c0*/  MOV R15, 0x10e0 ;  /* 0x000010e0000f7802 */ /* 0x000fce0000000f00 */
[----:B--2---:R-:W-:Y:S05]  /*10d0*/  CALL.REL.NOINC `($__internal_0_$__cuda_sm3x_div_rn_noftz_f32_slowpath) ;  /* 0x0000002000007944 */ /* 0x004fea0003c00000 */
.L_x_49:
[----:B------:R-:W-:Y:S05]  /*10e0*/  BSYNC.RECONVERGENT B1 ;  /* 0x0000000000017941 */ /* 0x000fea0003800200 */
.L_x_48:
[----:B------:R-:W-:Y:S01]  /*10f0*/  MOV R23, R0 ;  /* 0x0000000000177202 */ /* 0x000fe20000000f00 */
[----:B------:R-:W-:Y:S01]  /*1100*/  IMAD.MOV.U32 R6, RZ, RZ, R13 ;  /* 0x000000ffff067224 */ /* 0x000fe200078e000d */
[----:B------:R-:W-:Y:S02]  /*1110*/  MOV R24, R10 ;  /* 0x0000000a00187202 */ /* 0x000fe40000000f00 */
[----:B------:R-:W-:Y:S02]  /*1120*/  MOV R26, R11 ;  /* 0x0000000b001a7202 */ /* 0x000fe40000000f00 */
[----:B------:R-:W-:Y:S02]  /*1130*/  MOV R4, R12 ;  /* 0x0000000c00047202 */ /* 0x000fe40000000f00 */
[----:B------:R-:W-:Y:S02]  /*1140*/  MOV R28, R14 ;  /* 0x0000000e001c7202 */ /* 0x000fe40000000f00 */
[----:B------:R-:W-:-:S07]  /*1150*/  MOV R7, R18 ;  /* 0x0000001200077202 */ /* 0x000fce0000000f00 */
.L_x_35:
[----:B------:R-:W-:Y:S05]  /*1160*/  BSYNC.RECONVERGENT B0 ;  /* 0x0000000000007941 */ /* 0x000fea0003800200 */
.L_x_29:
[----:B------:R-:W-:Y:S01]  /*1170*/  ISETP.NE.AND P0, PT, R8, 0x2, PT ;  /* 0x000000020800780c */ /* 0x000fe20003f05270 */
[----:B------:R-:W-:Y:S01]  /*1180*/  BSSY.RECONVERGENT B0, `(.L_x_50) ;  /* 0x00000a2000007945 */ /* 0x000fe20003800200 */
[----:B-----5:R-:W-:Y:S01]  /*1190*/  MOV R22, R4 ;  /* 0x0000000400167202 */ /* 0x020fe20000000f00 */
[----:B------:R-:W-:Y:S01]  /*11a0*/  IMAD.MOV.U32 R18, RZ, RZ, R5 ;  /* 0x000000ffff127224 */ /* 0x000fe200078e0005 */
[----:B------:R-:W-:Y:S02]  /*11b0*/  MOV R19, R6 ;  /* 0x0000000600137202 */ /* 0x000fe40000000f00 */
[----:B------:R-:W-:-:S07]  /*11c0*/  MOV R2, R7 ;  /* 0x0000000700027202 */ /* 0x000fce0000000f00 */
[----:B------:R-:W-:Y:S05]  /*11d0*/  @!P0 BRA `(.L_x_51) ;  /* 0x0000000800708947 */ /* 0x000fea0003800000 */
[----:B------:R-:W-:-:S13]  /*11e0*/  ISETP.NE.AND P0, PT, R8, 0x3, PT ;  /* 0x000000030800780c */ /* 0x000fda0003f05270 */
[----:B------:R-:W-:Y:S05]  /*11f0*/  @P0 BRA `(.L_x_52) ;  /* 0x0000000800480947 */ /* 0x000fea0003800000 */
[----:B------:R-:W-:Y:S01]  /*1200*/  ISETP.GT.AND P0, PT, R9, 0x1, PT ;  /* 0x000000010900780c */ /* 0x000fe20003f04270 */
[----:B------:R-:W-:-:S12]  /*1210*/  BSSY.RELIABLE B1, `(.L_x_53) ;  /* 0x0000034000017945 */ /* 0x000fd80003800100 */
[----:B------:R-:W-:Y:S05]  /*1220*/  @P0 BRA `(.L_x_54) ;  /* 0x00000000004c0947 */ /* 0x000fea0003800000 */
[----:B------:R-:W-:Y:S01]  /*1230*/  ISETP.NE.AND P0, PT, R9, RZ, PT ;  /* 0x000000ff0900720c */ /* 0x000fe20003f05270 */
[----:B------:R-:W-:Y:S01]  /*1240*/  IMAD.MOV.U32 R2, RZ, RZ, R7 ;  /* 0x000000ffff027224 */ /* 0x000fe200078e0007 */
[----:B------:R-:W-:Y:S02]  /*1250*/  MOV R22, R4 ;  /* 0x0000000400167202 */ /* 0x000fe40000000f00 */
[----:B------:R-:W-:Y:S02]  /*1260*/  MOV R19, R6 ;  /* 0x0000000600137202 */ /* 0x000fe40000000f00 */
[----:B------:R-:W-:-:S07]  /*1270*/  MOV R18, R5 ;  /* 0x0000000500127202 */ /* 0x000fce0000000f00 */
[----:B------:R-:W-:Y:S05]  /*1280*/  @!P0 BREAK.RELIABLE B1 ;  /* 0x0000000000018942 */ /* 0x000fea0003800100 */
[----:B------:R-:W-:Y:S05]  /*1290*/  @!P0 BRA `(.L_x_51) ;  /* 0x0000000800408947 */ /* 0x000fea0003800000 */
[----:B------:R-:W-:Y:S01]  /*12a0*/  ISETP.NE.AND P0, PT, R9, 0x1, PT ;  /* 0x000000010900780c */ /* 0x000fe20003f05270 */
[----:B------:R-:W-:-:S12]  /*12b0*/  BSSY.RECONVERGENT B2, `(.L_x_55) ;  /* 0x0000009000027945 */ /* 0x000fd80003800200 */
[----:B------:R-:W-:Y:S05]  /*12c0*/  @P0 BRA `(.L_x_56) ;  /* 0x00000000001c0947 */ /* 0x000fea0003800000 */
[----:B-1----:R-:W-:Y:S01]  /*12d0*/  FMUL R3, R33, 0.16666667163372039795 ;  /* 0x3e2aaaab21037820 */ /* 0x002fe20000400000 */
[----:B------:R-:W-:-:S03]  /*12e0*/  FMUL R7, R23, 0.6666666865348815918 ;  /* 0x3f2aaaab17077820 */ /* 0x000fc60000400000 */
[C-C-:B--2---:R-:W-:Y:S01]  /*12f0*/  FFMA R9, R32.reuse, 0.16666667163372039795, R3.reuse ;  /* 0x3e2aaaab20097823 */ /* 0x144fe20000000003 */
[----:B------:R-:W-:Y:S01]  /*1300*/  FFMA R3, R32, -0.16666667163372039795, R3 ;  /* 0xbe2aaaab20037823 */ /* 0x000fe20000000003 */
[----:B------:R-:W-:Y:S02]  /*1310*/  FFMA R7, R7, R33, R28 ;  /* 0x0000002107077223 */ /* 0x000fe4000000001c */
[-C--:B------:R-:W-:Y:S01]  /*1320*/  FFMA R6, R9, R23.reuse, R26 ;  /* 0x0000001709067223 */ /* 0x080fe2000000001a */
[----:B------:R-:W-:-:S07]  /*1330*/  FFMA R24, R3, R23, R4 ;  /* 0x0000001703187223 */ /* 0x000fce0000000004 */
.L_x_56:
[----:B------:R-:W-:Y:S05]  /*1340*/  BSYNC.RECONVERGENT B2 ;  /* 0x0000000000027941 */ /* 0x000fea0003800200 */
.L_x_55:
[----:B------:R-:W-:Y:S05]  /*1350*/  BRA `(.L_x_57) ;  /* 0x00000000007c7947 */ /* 0x000fea0003800000 */
.L_x_54:
[----:B------:R-:W-:Y:S01]  /*1360*/  MOV R0, 0xfffffffe ;  /* 0xfffffffe00007802 */ /* 0x000fe20000000f00 */
[----:B------:R-:W-:Y:S03]  /*1370*/  BSSY.RECONVERGENT B2, `(.L_x_57) ;  /* 0x000001d000027945 */ /* 0x000fe60003800200 */
[----:B------:R-:W-:-:S04]  /*1380*/  VIADDMNMX.U32 R9, R9, R0, 0x3, PT ;  /* 0x0000000309097446 */ /* 0x000fc80003800000 */
[----:B------:R-:W-:-:S04]  /*1390*/  SHF.L.U32 R9, R9, 0x2, RZ ;  /* 0x0000000209097819 */ /* 0x000fc800000006ff */
[----:B------:R-:W0:Y:S02]  /*13a0*/  LDC R2, c[0x2][R9] ;  /* 0x0080000009027b82 */ /* 0x000e240000000800 */
[----:B0-----:R-:W-:-:S04]  /*13b0*/  SHF.R.S32.HI R3, RZ, 0x1f, R2 ;  /* 0x0000001fff037819 */ /* 0x001fc80000011402 */
.L_x_110:
[----:B------:R-:W-:Y:S05]  /*13c0*/  BRX R2 -0x13d0                                                          (*"BRANCH_TARGETS .L_x_111,.L_x_112,.L_x_113,.L_x_58"*) ;  /* 0xffffffec020c7949 */ /* 0x000fea000383ffff */
.L_x_113:
[----:B--2---:R-:W-:Y:S01]  /*13d0*/  FMUL R2, R32, 0.16666667163372039795 ;  /* 0x3e2aaaab20027820 */ /* 0x004fe20000400000 */
[----:B------:R-:W-:-:S03]  /*13e0*/  FMUL R0, R23, -0.6666666865348815918 ;  /* 0xbf2aaaab17007820 */ /* 0x000fc60000400000 */
[C-C-:B-1----:R-:W-:Y:S01]  /*13f0*/  FFMA R3, R33.reuse, -0.16666667163372039795, -R2.reuse ;  /* 0xbe2aaaab21037823 */ /* 0x142fe20000000802 */
[----:B------:R-:W-:Y:S01]  /*1400*/  FFMA R9, R33, 0.16666667163372039795, -R2 ;  /* 0x3e2aaaab21097823 */ /* 0x000fe20000000802 */
[----:B------:R-:W-:Y:S02]  /*1410*/  FFMA R27, R0, R32, R5 ;  /* 0x00000020001b7223 */ /* 0x000fe40000000005 */
[-C--:B------:R-:W-:Y:S01]  /*1420*/  FFMA R26, R3, R23.reuse, R6 ;  /* 0x00000017031a7223 */ /* 0x080fe20000000006 */
[----:B------:R-:W-:Y:S01]  /*1430*/  FFMA R24, R9, R23, R4 ;  /* 0x0000001709187223 */ /* 0x000fe20000000004 */
[----:B------:R-:W-:Y:S06]  /*1440*/  BRA `(.L_x_58) ;  /* 0x00000000003c7947 */ /* 0x000fec0003800000 */
.L_x_111:
[----:B-1----:R-:W-:Y:S01]  /*1450*/  FMUL R3, R33, 0.16666667163372039795 ;  /* 0x3e2aaaab21037820 */ /* 0x002fe20000400000 */
[----:B------:R-:W-:-:S03]  /*1460*/  FMUL R0, R23, 0.6666666865348815918 ;  /* 0x3f2aaaab17007820 */ /* 0x000fc60000400000 */
[C-C-:B--2---:R-:W-:Y:S01]  /*1470*/  FFMA R9, R32.reuse, 0.16666667163372039795, R3.reuse ;  /* 0x3e2aaaab20097823 */ /* 0x144fe20000000003 */
[----:B------:R-:W-:Y:S01]  /*1480*/  FFMA R3, R32, 0.16666667163372039795, -R3 ;  /* 0x3e2aaaab20037823 */ /* 0x000fe20000000803 */
[----:B------:R-:W-:Y:S02]  /*1490*/  FFMA R5, R0, R32, R27 ;  /* 0x0000002000057223 */ /* 0x000fe4000000001b */
[-C--:B------:R-:W-:Y:S01]  /*14a0*/  FFMA R6, R9, R23.reuse, R26 ;  /* 0x0000001709067223 */ /* 0x080fe2000000001a */
[----:B------:R-:W-:Y:S01]  /*14b0*/  FFMA R4, R3, R23, R24 ;  /* 0x0000001703047223 */ /* 0x000fe20000000018 */
[----:B------:R-:W-:Y:S06]  /*14c0*/  BRA `(.L_x_58) ;  /* 0x00000000001c7947 */ /* 0x000fec0003800000 */
.L_x_112:
[----:B-1----:R-:W-:Y:S01]  /*14d0*/  FMUL R3, R33, -0.16666667163372039795 ;  /* 0xbe2aaaab21037820 */ /* 0x002fe20000400000 */
[----:B------:R-:W-:-:S03]  /*14e0*/  FMUL R28, R23, -0.6666666865348815918 ;  /* 0xbf2aaaab171c7820 */ /* 0x000fc60000400000 */
[C-C-:B--2---:R-:W-:Y:S01]  /*14f0*/  FFMA R9, R32.reuse, 0.16666667163372039795, R3.reuse ;  /* 0x3e2aaaab20097823 */ /* 0x144fe20000000003 */
[----:B------:R-:W-:Y:S01]  /*1500*/  FFMA R3, R32, -0.16666667163372039795, R3 ;  /* 0xbe2aaaab20037823 */ /* 0x000fe20000000003 */
[----:B------:R-:W-:Y:S02]  /*1510*/  FFMA R28, R28, R33, R7 ;  /* 0x000000211c1c7223 */ /* 0x000fe40000000007 */
[-C--:B------:R-:W-:Y:S01]  /*1520*/  FFMA R4, R9, R23.reuse, R24 ;  /* 0x0000001709047223 */ /* 0x080fe20000000018 */
[----:B------:R-:W-:-:S07]  /*1530*/  FFMA R26, R3, R23, R6 ;  /* 0x00000017031a7223 */ /* 0x000fce0000000006 */
.L_x_58:
[----:B------:R-:W-:Y:S05]  /*1540*/  BSYNC.RECONVERGENT B2 ;  /* 0x0000000000027941 */ /* 0x000fea0003800200 */
.L_x_57:
[----:B------:R-:W-:Y:S05]  /*1550*/  BSYNC.RELIABLE B1 ;  /* 0x0000000000017941 */ /* 0x000fea0003800100 */
.L_x_53:
[C---:B------:R-:W-:Y:S01]  /*1560*/  FADD R5, R6.reuse, R5 ;  /* 0x0000000506057221 */ /* 0x040fe20000000000 */
[----:B------:R-:W-:Y:S01]  /*1570*/  FADD R3, R6, R7 ;  /* 0x0000000706037221 */ /* 0x000fe20000000000 */
[----:B------:R-:W-:Y:S01]  /*1580*/  FADD R11, -R4, R6 ;  /* 0x00000006040b7221 */ /* 0x000fe20000000100 */
[----:B------:R-:W-:Y:S02]  /*1590*/  HFMA2 R6, -RZ, RZ, 2.125, 0 ;  /* 0x40400000ff067431 */ /* 0x000fe400000001ff */
[--C-:B------:R-:W-:Y:S01]  /*15a0*/  FADD R0, R5, R4.reuse ;  /* 0x0000000405007221 */ /* 0x100fe20000000000 */
[----:B------:R-:W-:Y:S01]  /*15b0*/  FADD R3, R3, R4 ;  /* 0x0000000403037221 */ /* 0x000fe20000000000 */
[--C-:B------:R-:W-:Y:S01]  /*15c0*/  FADD R11, R11, -R24.reuse ;  /* 0x800000180b0b7221 */ /* 0x100fe20000000000 */
[----:B------:R-:W-:Y:S01]  /*15d0*/  FMUL R8, R23, 0.11111111193895339966 ;  /* 0x3de38e3917087820 */ /* 0x000fe20000400000 */
[----:B------:R-:W-:Y:S01]  /*15e0*/  FADD R9, R0, R27 ;  /* 0x0000001b00097221 */ /* 0x000fe20000000000 */
[----:B--2---:R-:W-:Y:S01]  /*15f0*/  FMUL R0, R32, R32 ;  /* 0x0000002020007220 */ /* 0x004fe20000400000 */
[----:B------:R-:W-:Y:S01]  /*1600*/  FADD R5, R3, R24 ;  /* 0x0000001803057221 */ /* 0x000fe20000000000 */
[----:B-1----:R-:W-:Y:S01]  /*1610*/  FMUL R10, R33, R23 ;  /* 0x00000017210a7220 */ /* 0x002fe20000400000 */
[----:B------:R-:W-:Y:S01]  /*1620*/  FADD R11, R11, R26 ;  /* 0x0000001a0b0b7221 */ /* 0x000fe20000000000 */
[----:B------:R-:W-:Y:S01]  /*1630*/  FMUL R12, R0, 1.5 ;  /* 0x3fc00000000c7820 */ /* 0x000fe20000400000 */
[CC--:B------:R-:W-:Y:S01]  /*1640*/  FFMA R13, R33.reuse, R6.reuse, 3 ;  /* 0x40400000210d7423 */ /* 0x0c0fe20000000006 */
[-C--:B------:R-:W-:Y:S01]  /*1650*/  FFMA R19, R33, R6.reuse, -3 ;  /* 0xc040000021137423 */ /* 0x080fe20000000006 */
[CC--:B------:R-:W-:Y:S01]  /*1660*/  FFMA R7, R32.reuse, R6.reuse, 3 ;  /* 0x4040000020077423 */ /* 0x0c0fe20000000006 */
[----:B------:R-:W-:Y:S01]  /*1670*/  FFMA R3, R32, R6, -3 ;  /* 0xc040000020037423 */ /* 0x000fe20000000006 */
[-C--:B------:R-:W-:Y:S01]  /*1680*/  FFMA R15, R13, R33.reuse, -R12 ;  /* 0x000000210d0f7223 */ /* 0x080fe2000000080c */
[-C--:B------:R-:W-:Y:S01]  /*1690*/  FFMA R10, R10, -R32.reuse, R11 ;  /* 0x800000200a0a7223 */ /* 0x080fe2000000000b */
[----:B------:R-:W-:Y:S01]  /*16a0*/  FMUL R2, R33, R33 ;  /* 0x0000002121027220 */ /* 0x000fe20000400000 */
[----:B------:R-:W-:Y:S01]  /*16b0*/  FADD R13, R5, R26 ;  /* 0x0000001a050d7221 */ /* 0x000fe20000000000 */
[----:B------:R-:W-:Y:S01]  /*16c0*/  FFMA R6, R8, R15, R8 ;  /* 0x0000000f08067223 */ /* 0x000fe20000000008 */
[----:B------:R-:W-:Y:S01]  /*16d0*/  FMUL R15, R33, 3 ;  /* 0x40400000210f7820 */ /* 0x000fe20000400000 */
[----:B------:R-:W-:Y:S01]  /*16e0*/  FMUL R4, R2, -1.5 ;  /* 0xbfc0000002047820 */ /* 0x000fe20000400000 */
[-C--:B------:R-:W-:Y:S01]  /*16f0*/  FFMA R21, R19, R33.reuse, -R12 ;  /* 0x0000002113157223 */ /* 0x080fe2000000080c */
[----:B------:R-:W-:Y:S01]  /*1700*/  FADD R28, R13, R28 ;  /* 0x0000001c0d1c7221 */ /* 0x000fe20000000000 */
[C-C-:B------:R-:W-:Y:S01]  /*1710*/  FFMA R11, R32.reuse, 9, R15.reuse ;  /* 0x41100000200b7823 */ /* 0x140fe2000000000f */
[----:B------:R-:W-:Y:S01]  /*1720*/  FFMA R15, R32, -9, R15 ;  /* 0xc1100000200f7823 */ /* 0x000fe2000000000f */
[----:B------:R-:W-:Y:S01]  /*1730*/  FADD R12, R4, -R12 ;  /* 0x8000000c040c7221 */ /* 0x000fe20000000000 */
[-CC-:B------:R-:W-:Y:S01]  /*1740*/  FFMA R19, R7, R32.reuse, R4.reuse ;  /* 0x0000002007137223 */ /* 0x180fe20000000004 */
[----:B------:R-:W-:Y:S01]  /*1750*/  FADD R14, R11, 3 ;  /* 0x404000000b0e7421 */ /* 0x000fe20000000000 */
[----:B------:R-:W-:Y:S01]  /*1760*/  FADD R18, R15, -3 ;  /* 0xc04000000f127421 */ /* 0x000fe20000000000 */
[----:B------:R-:W-:Y:S01]  /*1770*/  FMUL R13, R23, 0.44444444775581359863 ;  /* 0x3ee38e39170d7820 */ /* 0x000fe20000400000 */
[----:B------:R-:W-:Y:S01]  /*1780*/  FFMA R25, R3, R32, R4 ;  /* 0x0000002003197223 */ /* 0x000fe20000000004 */
[-C--:B------:R-:W-:Y:S01]  /*1790*/  FMUL R14, R14, R33.reuse ;  /* 0x000000210e0e7220 */ /* 0x080fe20000400000 */
[----:B------:R-:W-:Y:S01]  /*17a0*/  FMUL R18, R18, R33 ;  /* 0x0000002112127220 */ /* 0x000fe20000400000 */
[----:B------:R-:W-:Y:S01]  /*17b0*/  FFMA R4, R8, R19, R8 ;  /* 0x0000001308047223 */ /* 0x000fe20000000008 */
[----:B------:R-:W-:Y:S01]  /*17c0*/  FFMA R12, R13, R12, R13 ;  /* 0x0000000c0d0c7223 */ /* 0x000fe2000000000d */
[CC--:B------:R-:W-:Y:S01]  /*17d0*/  FFMA R13, R7.reuse, R32.reuse, R14 ;  /* 0x00000020070d7223 */ /* 0x0c0fe2000000000e */
[-C--:B------:R-:W-:Y:S01]  /*17e0*/  FFMA R19, R7, R32.reuse, R18 ;  /* 0x0000002007137223 */ /* 0x080fe20000000012 */
[----:B------:R-:W-:Y:S01]  /*17f0*/  FADD R7, R2, 0.3333333432674407959 ;  /* 0x3eaaaaab02077421 */ /* 0x000fe20000000000 */
[----:B------:R-:W-:Y:S01]  /*1800*/  FADD R2, R11, -3 ;  /* 0xc04000000b027421 */ /* 0x000fe20000000000 */
[----:B------:R-:W-:Y:S01]  /*1810*/  FADD R18, R15, 3 ;  /* 0x404000000f127421 */ /* 0x000fe20000000000 */
[----:B------:R-:W-:Y:S01]  /*1820*/  FADD R9, R9, R24 ;  /* 0x0000001809097221 */ /* 0x000fe20000000000 */
[----:B------:R-:W-:Y:S01]  /*1830*/  FFMA R5, R8, R21, R8 ;  /* 0x0000001508057223 */ /* 0x000fe20000000008 */
[-C--:B------:R-:W-:Y:S01]  /*1840*/  FMUL R14, R2, R33.reuse ;  /* 0x00000021020e7220 */ /* 0x080fe20000400000 */
[----:B------:R-:W-:Y:S01]  /*1850*/  FMUL R18, R18, R33 ;  /* 0x0000002112127220 */ /* 0x000fe20000400000 */
[----:B------:R-:W-:Y:S01]  /*1860*/  FMUL R2, R23, 0.027777777984738349915 ;  /* 0x3ce38e3917027820 */ /* 0x000fe20000400000 */
[----:B------:R-:W-:Y:S01]  /*1870*/  FADD R26, R9, R26 ;  /* 0x0000001a091a7221 */ /* 0x000fe20000000000 */
[CC--:B------:R-:W-:Y:S01]  /*1880*/  FFMA R11, R3.reuse, R32.reuse, R14 ;  /* 0x00000020030b7223 */ /* 0x0c0fe2000000000e */
[----:B------:R-:W-:Y:S01]  /*1890*/  FFMA R3, R3, R32, R18 ;  /* 0x0000002003037223 */ /* 0x000fe20000000012 */
[----:B------:R-:W-:Y:S01]  /*18a0*/  FFMA R7, R7, -R23, R28 ;  /* 0x8000001707077223 */ /* 0x000fe2000000001c */
[----:B------:R-:W-:Y:S01]  /*18b0*/  FADD R9, R0, 0.3333333432674407959 ;  /* 0x3eaaaaab00097421 */ /* 0x000fe20000000000 */
[----:B------:R-:W-:Y:S01]  /*18c0*/  FFMA R8, R8, R25, R8 ;  /* 0x0000001908087223 */ /* 0x000fe20000000008 */
[C-C-:B------:R-:W-:Y:S01]  /*18d0*/  FFMA R14, R2.reuse, R13, R2.reuse ;  /* 0x0000000d020e7223 */ /* 0x140fe20000000002 */
[C-C-:B------:R-:W-:Y:S01]  /*18e0*/  FFMA R20, R2.reuse, R11, R2.reuse ;  /* 0x0000000b02147223 */ /* 0x140fe20000000002 */
[C-C-:B------:R-:W-:Y:S01]  /*18f0*/  FFMA R18, R2.reuse, R19, R2.reuse ;  /* 0x0000001302127223 */ /* 0x140fe20000000002 */
[----:B------:R-:W-:Y:S01]  /*1900*/  FFMA R2, R2, R3, R2 ;  /* 0x0000000302027223 */ /* 0x000fe20000000002 */
[----:B------:R-:W-:Y:S01]  /*1910*/  FFMA R0, R9, -R23, R26 ;  /* 0x8000001709007223 */ /* 0x000fe2000000001a */
[C---:B------:R-:W-:Y:S01]  /*1920*/  FFMA R11, R7.reuse, 0.3333333432674407959, R5 ;  /* 0x3eaaaaab070b7823 */ /* 0x040fe20000000005 */
[C---:B------:R-:W-:Y:S01]  /*1930*/  FFMA R3, R7.reuse, -0.6666666865348815918, R12 ;  /* 0xbf2aaaab07037823 */ /* 0x040fe2000000000c */
[C---:B------:R-:W-:Y:S01]  /*1940*/  FFMA R9, R7.reuse, 0.3333333432674407959, R6 ;  /* 0x3eaaaaab07097823 */ /* 0x040fe20000000006 */
[C---:B------:R-:W-:Y:S01]  /*1950*/  FFMA R15, R7.reuse, 0.083333335816860198975, R14 ;  /* 0x3daaaaab070f7823 */ /* 0x040fe2000000000e */
[C---:B------:R-:W-:Y:S01]  /*1960*/  FFMA R21, R7.reuse, 0.083333335816860198975, R20 ;  /* 0x3daaaaab07157823 */ /* 0x040fe20000000014 */
[C---:B------:R-:W-:Y:S01]  /*1970*/  FFMA R5, R7.reuse, -0.16666667163372039795, R4 ;  /* 0xbe2aaaab07057823 */ /* 0x040fe20000000004 */
[C---:B------:R-:W-:Y:S01]  /*1980*/  FFMA R13, R7.reuse, -0.16666667163372039795, R8 ;  /* 0xbe2aaaab070d7823 */ /* 0x040fe20000000008 */
[C---:B------:R-:W-:Y:S01]  /*1990*/  FFMA R19, R7.reuse, 0.083333335816860198975, R18 ;  /* 0x3daaaaab07137823 */ /* 0x040fe20000000012 */
[----:B------:R-:W-:Y:S01]  /*19a0*/  FFMA R7, R7, 0.083333335816860198975, R2 ;  /* 0x3daaaaab07077823 */ /* 0x000fe20000000002 */
[C---:B------:R-:W-:Y:S01]  /*19b0*/  FFMA R15, R10.reuse, 0.25, R15 ;  /* 0x3e8000000a0f7823 */ /* 0x040fe2000000000f */
[C---:B------:R-:W-:Y:S01]  /*19c0*/  FFMA R21, R10.reuse, 0.25, R21 ;  /* 0x3e8000000a157823 */ /* 0x040fe20000000015 */
[C---:B------:R-:W-:Y:S01]  /*19d0*/  FFMA R19, R10.reuse, -0.25, R19 ;  /* 0xbe8000000a137823 */ /* 0x040fe20000000013 */
[----:B------:R-:W-:Y:S01]  /*19e0*/  FFMA R7, R10, -0.25, R7 ;  /* 0xbe8000000a077823 */ /* 0x000fe20000000007 */
[C---:B------:R-:W-:Y:S01]  /*19f0*/  FFMA R3, R0.reuse, -0.6666666865348815918, R3 ;  /* 0xbf2aaaab00037823 */ /* 0x040fe20000000003 */
[C---:B------:R-:W-:Y:S01]  /*1a00*/  FFMA R9, R0.reuse, -0.16666667163372039795, R9 ;  /* 0xbe2aaaab00097823 */ /* 0x040fe20000000009 */
[C---:B------:R-:W-:Y:S01]  /*1a10*/  FFMA R11, R0.reuse, -0.16666667163372039795, R11 ;  /* 0xbe2aaaab000b7823 */ /* 0x040fe2000000000b */
[C---:B------:R-:W-:Y:S01]  /*1a20*/  FFMA R5, R0.reuse, 0.3333333432674407959, R5 ;  /* 0x3eaaaaab00057823 */ /* 0x040fe20000000005 */
[C---:B------:R-:W-:Y:S01]  /*1a30*/  FFMA R13, R0.reuse, 0.3333333432674407959, R13 ;  /* 0x3eaaaaab000d7823 */ /* 0x040fe2000000000d */
[C---:B------:R-:W-:Y:S01]  /*1a40*/  FFMA R15, R0.reuse, 0.083333335816860198975, R15 ;  /* 0x3daaaaab000f7823 */ /* 0x040fe2000000000f */
[C---:B------:R-:W-:Y:S01]  /*1a50*/  FFMA R21, R0.reuse, 0.083333335816860198975, R21 ;  /* 0x3daaaaab00157823 */ /* 0x040fe20000000015 */
[C---:B------:R-:W-:Y:S01]  /*1a60*/  FFMA R24, R0.reuse, 0.083333335816860198975, R19 ;  /* 0x3daaaaab00187823 */ /* 0x040fe20000000013 */
[----:B------:R-:W-:Y:S01]  /*1a70*/  FFMA R7, R0, 0.083333335816860198975, R7 ;  /* 0x3daaaaab00077823 */ /* 0x000fe20000000007 */
[----:B------:R-:W-:-:S02]  /*1a80*/  FMNMX R25, R3, 1.0000000116860974231e-07, !PT ;  /* 0x33d6bf9503197809 */ /* 0x000fc40007800000 */
[----:B------:R-:W-:Y:S02]  /*1a90*/  FMNMX R28, R9, 1.0000000116860974231e-07, !PT ;  /* 0x33d6bf95091c7809 */ /* 0x000fe40007800000 */
[----:B------:R-:W-:Y:S02]  /*1aa0*/  FMNMX R2, R11, 1.0000000116860974231e-07, !PT ;  /* 0x33d6bf950b027809 */ /* 0x000fe40007800000 */
[----:B------:R-:W-:Y:S02]  /*1ab0*/  FMNMX R27, R5, 1.0000000116860974231e-07, !PT ;  /* 0x33d6bf95051b7809 */ /* 0x000fe40007800000 */
[----:B------:R-:W-:Y:S02]  /*1ac0*/  FMNMX R18, R13, 1.0000000116860974231e-07, !PT ;  /* 0x33d6bf950d127809 */ /* 0x000fe40007800000 */
[----:B------:R-:W-:Y:S02]  /*1ad0*/  FMNMX R26, R15, 1.0000000116860974231e-07, !PT ;  /* 0x33d6bf950f1a7809 */ /* 0x000fe40007800000 */
[----:B------:R-:W-:-:S02]  /*1ae0*/  FMNMX R19, R21, 1.0000000116860974231e-07, !PT ;  /* 0x33d6bf9515137809 */ /* 0x000fc40007800000 */
[----:B------:R-:W-:Y:S02]  /*1af0*/  FMNMX R24, R24, 1.0000000116860974231e-07, !PT ;  /* 0x33d6bf9518187809 */ /* 0x000fe40007800000 */
[----:B------:R-:W-:Y:S01]  /*1b00*/  FMNMX R22, R7, 1.0000000116860974231e-07, !PT ;  /* 0x33d6bf9507167809 */ /* 0x000fe20007800000 */
[----:B------:R-:W-:Y:S06]  /*1b10*/  BRA `(.L_x_51) ;  /* 0x0000000000207947 */ /* 0x000fec0003800000 */
.L_x_52:
[----:B------:R-:W-:Y:S01]  /*1b20*/  MOV R22, R24 ;  /* 0x0000001800167202 */ /* 0x000fe20000000f00 */
[----:B------:R-:W-:Y:S01]  /*1b30*/  IMAD.MOV.U32 R19, RZ, RZ, R26 ;  /* 0x000000ffff137224 */ /* 0x000fe200078e001a */
[----:B------:R-:W-:Y:S01]  /*1b40*/  MOV R18, R27 ;  /* 0x0000001b00127202 */ /* 0x000fe20000000f00 */
[----:B------:R-:W-:Y:S01]  /*1b50*/  IMAD.MOV.U32 R27, RZ, RZ, R5 ;  /* 0x000000ffff1b7224 */ /* 0x000fe200078e0005 */
[----:B------:R-:W-:Y:S02]  /*1b60*/  MOV R2, R28 ;  /* 0x0000001c00027202 */ /* 0x000fe40000000f00 */
[----:B------:R-:W-:Y:S02]  /*1b70*/  MOV R24, R4 ;  /* 0x0000000400187202 */ /* 0x000fe40000000f00 */
[----:B------:R-:W-:Y:S02]  /*1b80*/  MOV R26, R6 ;  /* 0x00000006001a7202 */ /* 0x000fe40000000f00 */
[----:B------:R-:W-:-:S07]  /*1b90*/  MOV R28, R7 ;  /* 0x00000007001c7202 */ /* 0x000fce0000000f00 */
.L_x_51:
[----:B------:R-:W-:Y:S05]  /*1ba0*/  BSYNC.RECONVERGENT B0 ;  /* 0x0000000000007941 */ /* 0x000fea0003800200 */
.L_x_50:
[----:B------:R-:W-:Y:S05]  /*1bb0*/  WARPSYNC.ALL ;  /* 0x0000000000007948 */ /* 0x000fea0003800000 */
[----:B------:R-:W-:Y:S01]  /*1bc0*/  LOP3.LUT R31, R31, 0x5, RZ, 0xc0, !PT ;  /* 0x000000051f1f7812 */ /* 0x000fe200078ec0ff */
[----:B------:R-:W-:Y:S03]  /*1bd0*/  BSSY.RECONVERGENT B6, `(.L_x_59) ;  /* 0x00000db000067945 */ /* 0x000fe60003800200 */
[----:B------:R-:W-:-:S13]  /*1be0*/  ISETP.NE.AND P0, PT, R31, 0x1, PT ;  /* 0x000000011f00780c */ /* 0x000fda0003f05270 */
[----:B------:R-:W-:Y:S05]  /*1bf0*/  @P0 BRA `(.L_x_60) ;  /* 0x0000000c00600947 */ /* 0x000fea0003800000 */
[----:B------:R-:W-:Y:S02]  /*1c00*/  HFMA2 R7, -RZ, RZ, 2.125, 0 ;  /* 0x40400000ff077431 */ /* 0x000fe400000001ff */
[C---:B-1----:R-:W-:Y:S01]  /*1c10*/  FMUL R0, R33.reuse, R33 ;  /* 0x0000002121007220 */ /* 0x042fe20000400000 */
[----:B--2---:R-:W-:Y:S01]  /*1c20*/  FMUL R3, R32, R32 ;  /* 0x0000002020037220 */ /* 0x004fe20000400000 */
[----:B------:R-:W-:Y:S01]  /*1c30*/  FMUL R11, R33, 3 ;  /* 0x40400000210b7820 */ /* 0x000fe20000400000 */
[----:B------:R-:W-:Y:S01]  /*1c40*/  BSSY.RECONVERGENT B7, `(.L_x_61) ;  /* 0x0000049000077945 */ /* 0x000fe20003800200 */
[----:B------:R-:W-:Y:S01]  /*1c50*/  FMUL R4, R0, -1.5 ;  /* 0xbfc0000000047820 */ /* 0x000fe20000400000 */
[----:B------:R-:W-:Y:S01]  /*1c60*/  FMUL R6, R3, 1.5 ;  /* 0x3fc0000003067820 */ /* 0x000fe20000400000 */
[----:B------:R-:W-:Y:S01]  /*1c70*/  FMUL R0, R23, 0.44444444775581359863 ;  /* 0x3ee38e3917007820 */ /* 0x000fe20000400000 */
[CC--:B------:R-:W-:Y:S02]  /*1c80*/  FFMA R5, R33.reuse, R7.reuse, 3 ;  /* 0x4040000021057423 */ /* 0x0c0fe40000000007 */
[--C-:B------:R-:W-:Y:S01]  /*1c90*/  FADD R3, R4, -R6.reuse ;  /* 0x8000000604037221 */ /* 0x100fe20000000000 */
[----:B------:R-:W-:Y:S01]  /*1ca0*/  FFMA R9, R33, R7, -3 ;  /* 0xc040000021097423 */ /* 0x000fe20000000007 */
[----:B------:R-:W-:-:S02]  /*1cb0*/  FFMA R8, R5, R33, -R6 ;  /* 0x0000002105087223 */ /* 0x000fc40000000806 */
[----:B------:R-:W-:Y:S01]  /*1cc0*/  FFMA R0, R0, R3, R0 ;  /* 0x0000000300007223 */ /* 0x000fe20000000000 */
[CC--:B------:R-:W-:Y:S01]  /*1cd0*/  FFMA R5, R32.reuse, R7.reuse, 3 ;  /* 0x4040000020057423 */ /* 0x0c0fe20000000007 */
[C---:B------:R-:W-:Y:S01]  /*1ce0*/  FFMA R3, R32.reuse, R7, -3 ;  /* 0xc040000020037423 */ /* 0x040fe20000000007 */
[-C--:B------:R-:W-:Y:S01]  /*1cf0*/  FFMA R10, R9, R33.reuse, -R6 ;  /* 0x00000021090a7223 */ /* 0x080fe20000000806 */
[----:B------:R-:W-:Y:S01]  /*1d00*/  FMUL R7, R23, 0.11111111193895339966 ;  /* 0x3de38e3917077820 */ /* 0x000fe20000400000 */
[-CC-:B------:R-:W-:Y:S01]  /*1d10*/  FFMA R6, R5, R32.reuse, R4.reuse ;  /* 0x0000002005067223 */ /* 0x180fe20000000004 */
[----:B------:R-:W-:Y:S01]  /*1d20*/  FFMA R4, R3, R32, R4 ;  /* 0x0000002003047223 */ /* 0x000fe20000000004 */
[----:B------:R-:W-:Y:S01]  /*1d30*/  FADD R0, -R25, R0 ;  /* 0x0000000019007221 */ /* 0x000fe20000000100 */
[C-C-:B------:R-:W-:Y:S01]  /*1d40*/  FFMA R9, R7.reuse, R8, R7.reuse ;  /* 0x0000000807097223 */ /* 0x140fe20000000007 */
[C-C-:B------:R-:W-:Y:S01]  /*1d50*/  FFMA R13, R7.reuse, R10, R7.reuse ;  /* 0x0000000a070d7223 */ /* 0x140fe20000000007 */
[C-C-:B------:R-:W-:Y:S01]  /*1d60*/  FFMA R6, R7.reuse, R6, R7.reuse ;  /* 0x0000000607067223 */ /* 0x140fe20000000007 */
[----:B------:R-:W-:Y:S01]  /*1d70*/  FFMA R7, R7, R4, R7 ;  /* 0x0000000407077223 */ /* 0x000fe20000000007 */
[----:B------:R-:W-:Y:S01]  /*1d80*/  FFMA R4, R32, 9, R11 ;  /* 0x4110000020047823 */ /* 0x000fe2000000000b */
[----:B------:R-:W-:Y:S01]  /*1d90*/  FFMA R25, R0, 0.28571429848670959473, R25 ;  /* 0x3e92492500197823 */ /* 0x000fe20000000019 */
[----:B------:R-:W-:Y:S01]  /*1da0*/  FADD R9, -R28, R9 ;  /* 0x000000091c097221 */ /* 0x000fe20000000100 */
[----:B------:R-:W-:Y:S01]  /*1db0*/  FFMA R11, R32, -9, R11 ;  /* 0xc1100000200b7823 */ /* 0x000fe2000000000b */
[C---:B------:R-:W-:Y:S01]  /*1dc0*/  FADD R0, R4.reuse, 3 ;  /* 0x4040000004007421 */ /* 0x040fe20000000000 */
[----:B------:R-:W-:Y:S01]  /*1dd0*/  FADD R4, R4, -3 ;  /* 0xc040000004047421 */ /* 0x000fe20000000000 */
[----:B------:R-:W-:Y:S01]  /*1de0*/  FFMA R28, R9, 0.28571429848670959473, R28 ;  /* 0x3e924925091c7823 */ /* 0x000fe2000000001c */
[----:B------:R-:W-:Y:S01]  /*1df0*/  FADD R9, -R2, R13 ;  /* 0x0000000d02097221 */ /* 0x000fe20000000100 */
[-C--:B------:R-:W-:Y:S01]  /*1e00*/  FMUL R8, R0, R33.reuse ;  /* 0x0000002100087220 */ /* 0x080fe20000400000 */
[----:B------:R-:W-:Y:S01]  /*1e10*/  FADD R0, -R27, R6 ;  /* 0x000000061b007221 */ /* 0x000fe20000000100 */
[C---:B------:R-:W-:Y:S01]  /*1e20*/  FADD R10, R11.reuse, -3 ;  /* 0xc04000000b0a7421 */ /* 0x040fe20000000000 */
[----:B------:R-:W-:Y:S01]  /*1e30*/  FADD R6, R11, 3 ;  /* 0x404000000b067421 */ /* 0x000fe20000000000 */
[----:B------:R-:W-:Y:S01]  /*1e40*/  FFMA R2, R9, 0.28571429848670959473, R2 ;  /* 0x3e92492509027823 */ /* 0x000fe20000000002 */
[----:B------:R-:W-:Y:S01]  /*1e50*/  FFMA R27, R0, 0.28571429848670959473, R27 ;  /* 0x3e924925001b7823 */ /* 0x000fe2000000001b */
[-C--:B------:R-:W-:Y:S01]  /*1e60*/  FFMA R9, R5, R32.reuse, R8 ;  /* 0x0000002005097223 */ /* 0x080fe20000000008 */
[----:B------:R-:W-:Y:S01]  /*1e70*/  FMUL R0, R23, 0.027777777984738349915 ;  /* 0x3ce38e3917007820 */ /* 0x000fe20000400000 */
[-C--:B------:R-:W-:Y:S01]  /*1e80*/  FMUL R10, R10, R33.reuse ;  /* 0x000000210a0a7220 */ /* 0x080fe20000400000 */
[-C--:B------:R-:W-:Y:S01]  /*1e90*/  FMUL R4, R4, R33.reuse ;  /* 0x0000002104047220 */ /* 0x080fe20000400000 */
[----:B------:R-:W-:Y:S01]  /*1ea0*/  FMUL R6, R6, R33 ;  /* 0x0000002106067220 */ /* 0x000fe20000400000 */
[----:B------:R-:W-:Y:S01]  /*1eb0*/  FSETP.NE.AND P0, PT, |R25|, +INF , PT ;  /* 0x7f8000001900780b */ /* 0x000fe20003f05200 */
[----:B------:R-:W-:Y:S01]  /*1ec0*/  FFMA R9, R0, R9, R0 ;  /* 0x0000000900097223 */ /* 0x000fe20000000000 */
[-C--:B------:R-:W-:Y:S01]  /*1ed0*/  FFMA R5, R5, R32.reuse, R10 ;  /* 0x0000002005057223 */ /* 0x080fe2000000000a */
[CC--:B------:R-:W-:Y:S01]  /*1ee0*/  FFMA R11, R3.reuse, R32.reuse, R4 ;  /* 0x00000020030b7223 */ /* 0x0c0fe20000000004 */
[----:B------:R-:W-:Y:S01]  /*1ef0*/  FFMA R13, R3, R32, R6 ;  /* 0x00000020030d7223 */ /* 0x000fe20000000006 */
[----:B------:R-:W-:Y:S01]  /*1f00*/  FADD R3, -R26, R9 ;  /* 0x000000091a037221 */ /* 0x000fe20000000100 */
[C-C-:B------:R-:W-:Y:S01]  /*1f10*/  FFMA R5, R0.reuse, R5, R0.reuse ;  /* 0x0000000500057223 */ /* 0x140fe20000000000 */
[C-C-:B------:R-:W-:Y:S01]  /*1f20*/  FFMA R4, R0.reuse, R11, R0.reuse ;  /* 0x0000000b00047223 */ /* 0x140fe20000000000 */
[----:B------:R-:W-:Y:S01]  /*1f30*/  FFMA R13, R0, R13, R0 ;  /* 0x0000000d000d7223 */ /* 0x000fe20000000000 */
[----:B------:R-:W-:Y:S01]  /*1f40*/  FFMA R26, R3, 0.28571429848670959473, R26 ;  /* 0x3e924925031a7823 */ /* 0x000fe2000000001a */
[----:B------:R-:W-:Y:S01]  /*1f50*/  FADD R3, -R24, R5 ;  /* 0x0000000518037221 */ /* 0x000fe20000000100 */
[----:B------:R-:W-:Y:S01]  /*1f60*/  FADD R0, -R19, R4 ;  /* 0x0000000413007221 */ /* 0x000fe20000000100 */
[----:B------:R-:W-:Y:S01]  /*1f70*/  FADD R7, -R18, R7 ;  /* 0x0000000712077221 */ /* 0x000fe20000000100 */
[----:B------:R-:W-:Y:S01]  /*1f80*/  FADD R5, -R22, R13 ;  /* 0x0000000d16057221 */ /* 0x000fe20000000100 */
[----:B------:R-:W-:Y:S01]  /*1f90*/  MOV R4, 0x1 ;  /* 0x0000000100047802 */ /* 0x000fe20000000f00 */
[----:B------:R-:W-:Y:S01]  /*1fa0*/  FFMA R19, R0, 0.28571429848670959473, R19 ;  /* 0x3e92492500137823 */ /* 0x000fe20000000013 */
[----:B------:R-:W-:Y:S01]  /*1fb0*/  FFMA R18, R7, 0.28571429848670959473, R18 ;  /* 0x3e92492507127823 */ /* 0x000fe20000000012 */
[----:B------:R-:W-:Y:S01]  /*1fc0*/  FFMA R24, R3, 0.28571429848670959473, R24 ;  /* 0x3e92492503187823 */ /* 0x000fe20000000018 */
[----:B------:R-:W-:Y:S01]  /*1fd0*/  FFMA R22, R5, 0.28571429848670959473, R22 ;  /* 0x3e92492505167823 */ /* 0x000fe20000000016 */
[----:B------:R-:W-:Y:S01]  /*1fe0*/  PRMT R0, R4, 0x7610, R0 ;  /* 0x0000761004007816 */ /* 0x000fe20000000000 */
[----:B------:R-:W-:Y:S06]  /*1ff0*/  @P0 BRA `(.L_x_62) ;  /* 0x0000000000340947 */ /* 0x000fec0003800000 */
[----:B------:R-:W0:Y:S01]  /*2000*/  F2F.F64.F32 R10, R25 ;  /* 0x00000019000a7310 */ /* 0x000e220000201800 */
[----:B------:R-:W-:Y:S01]  /*2010*/  MOV R8, 0x58 ;  /* 0x0000005800087802 */ /* 0x000fe20000000f00 */
[----:B------:R1:W-:Y:S01]  /*2020*/  STL.64 [R1+0x8], R16 ;  /* 0x0000081001007387 */ /* 0x0003e20000100a00 */
[----:B------:R-:W2:Y:S01]  /*2030*/  LDCU.64 UR4, c[0x4][URZ] ;  /* 0x01000000ff0477ac */ /* 0x000ea20008000a00 */
[----:B------:R-:W-:Y:S02]  /*2040*/  MOV R6, R30 ;  /* 0x0000001e00067202 */ /* 0x000fe40000000f00 */
[----:B------:R-:W-:Y:S01]  /*2050*/  MOV R7, R29 ;  /* 0x0000001d00077202 */ /* 0x000fe20000000f00 */
[----:B------:R-:W3:Y:S01]  /*2060*/  LDC.64 R8, c[0x4][R8] ;  /* 0x0100000008087b82 */ /* 0x000ee20000000a00 */
[----:B0-----:R1:W-:Y:S01]  /*2070*/  STL.64 [R1], R10 ;  /* 0x0000000a01007387 */ /* 0x0013e20000100a00 */
[----:B--2---:R-:W-:Y:S01]  /*2080*/  MOV R4, UR4 ;  /* 0x0000000400047c02 */ /* 0x004fe20008000f00 */
[----:B------:R-:W-:-:S07]  /*2090*/  IMAD.U32 R5, RZ, RZ, UR5 ;  /* 0x00000005ff057e24 */ /* 0x000fce000f8e00ff */
[----:B------:R-:W-:-:S07]  /*20a0*/  LEPC R20, `(.L_x_63) ;  /* 0x000000001014794e */ /* 0x000fce0000000000 */
[----:B-1-3--:R-:W-:Y:S05]  /*20b0*/  CALL.ABS.NOINC R8 ;  /* 0x0000000008007343 */ /* 0x00afea0003c00000 */
.L_x_63:
[----:B------:R-:W-:-:S07]  /*20c0*/  PRMT R0, RZ, 0x7610, R0 ;  /* 0x00007610ff007816 */ /* 0x000fce0000000000 */
.L_x_62:
[----:B------:R-:W-:Y:S05]  /*20d0*/  BSYNC.RECONVERGENT B7 ;  /* 0x0000000000077941 */ /* 0x000fea0003800200 */
.L_x_61:
[----:B------:R-:W-:Y:S01]  /*20e0*/  FSETP.NE.AND P0, PT, |R28|, +INF , PT ;  /* 0x7f8000001c00780b */ /* 0x000fe20003f05200 */
[----:B------:R-:W-:-:S12]  /*20f0*/  BSSY.RECONVERGENT B7, `(.L_x_64) ;  /* 0x000000f000077945 */ /* 0x000fd80003800200 */
[----:B------:R-:W-:Y:S05]  /*2100*/  @P0 BRA `(.L_x_65) ;  /* 0x0000000000340947 */ /* 0x000fea0003800000 */
[----:B------:R-:W0:Y:S01]  /*2110*/  F2F.F64.F32 R10, R28 ;  /* 0x0000001c000a7310 */ /* 0x000e220000201800 */
[----:B------:R-:W-:Y:S01]  /*2120*/  MOV R8, 0x58 ;  /* 0x0000005800087802 */ /* 0x000fe20000000f00 */
[----:B------:R1:W-:Y:S01]  /*2130*/  STL.64 [R1+0x8], R16 ;  /* 0x0000081001007387 */ /* 0x0003e20000100a00 */
[----:B------:R-:W2:Y:S01]  /*2140*/  LDCU.64 UR4, c[0x4][0x8] ;  /* 0x01000100ff0477ac */ /* 0x000ea20008000a00 */
[----:B------:R-:W-:Y:S01]  /*2150*/  IMAD.MOV.U32 R6, RZ, RZ, R30 ;  /* 0x000000ffff067224 */ /* 0x000fe200078e001e */
[----:B------:R-:W-:Y:S02]  /*2160*/  MOV R7, R29 ;  /* 0x0000001d00077202 */ /* 0x000fe40000000f00 */
[----:B------:R-:W3:Y:S01]  /*2170*/  LDC.64 R8, c[0x4][R8] ;  /* 0x0100000008087b82 */ /* 0x000ee20000000a00 */
[----:B0-----:R1:W-:Y:S01]  /*2180*/  STL.64 [R1], R10 ;  /* 0x0000000a01007387 */ /* 0x0013e20000100a00 */
[----:B--2---:R-:W-:Y:S02]  /*2190*/  MOV R4, UR4 ;  /* 0x0000000400047c02 */ /* 0x004fe40008000f00 */
[----:B------:R-:W-:-:S07]  /*21a0*/  MOV R5, UR5 ;  /* 0x0000000500057c02 */ /* 0x000fce0008000f00 */
[----:B------:R-:W-:-:S07]  /*21b0*/  LEPC R20, `(.L_x_66) ;  /* 0x000000001014794e */ /* 0x000fce0000000000 */
[----:B-1-3--:R-:W-:Y:S05]  /*21c0*/  CALL.ABS.NOINC R8 ;  /* 0x0000000008007343 */ /* 0x00afea0003c00000 */
.L_x_66:
[----:B------:R-:W-:-:S07]  /*21d0*/  PRMT R0, RZ, 0x7610, R0 ;  /* 0x00007610ff007816 */ /* 0x000fce0000000000 */
.L_x_65:
[----:B------:R-:W-:Y:S05]  /*21e0*/  BSYNC.RECONVERGENT B7 ;  /* 0x0000000000077941 */ /* 0x000fea0003800200 */
.L_x_64:
[----:B------:R-:W-:Y:S01]  /*21f0*/  FSETP.NE.AND P0, PT, |R27|, +INF , PT ;  /* 0x7f8000001b00780b */ /* 0x000fe20003f05200 */
[----:B------:R-:W-:-:S12]  /*2200*/  BSSY.RECONVERGENT B7, `(.L_x_67) ;  /* 0x000000f000077945 */ /* 0x000fd80003800200 */
[----:B------:R-:W-:Y:S05]  /*2210*/  @P0 BRA `(.L_x_68) ;  /* 0x0000000000340947 */ /* 0x000fea0003800000 */
[----:B------:R-:W0:Y:S01]  /*2220*/  F2F.F64.F32 R10, R27 ;  /* 0x0000001b000a7310 */ /* 0x000e220000201800 */
[----:B------:R-:W-:Y:S01]  /*2230*/  MOV R8, 0x58 ;  /* 0x0000005800087802 */ /* 0x000fe20000000f00 */
[----:B------:R1:W-:Y:S01]  /*2240*/  STL.64 [R1+0x8], R16 ;  /* 0x0000081001007387 */ /* 0x0003e20000100a00 */
[----:B------:R-:W2:Y:S01]  /*2250*/  LDCU.64 UR4, c[0x4][0x10] ;  /* 0x01000200ff0477ac */ /* 0x000ea20008000a00 */
[----:B------:R-:W-:Y:S01]  /*2260*/  MOV R6, R30 ;  /* 0x0000001e00067202 */ /* 0x000fe20000000f00 */
[----:B------:R-:W-:Y:S02]  /*2270*/  IMAD.MOV.U32 R7, RZ, RZ, R29 ;  /* 0x000000ffff077224 */ /* 0x000fe400078e001d */
[----:B------:R-:W3:Y:S01]  /*2280*/  LDC.64 R8, c[0x4][R8] ;  /* 0x0100000008087b82 */ /* 0x000ee20000000a00 */
[----:B0-----:R1:W-:Y:S01]  /*2290*/  STL.64 [R1], R10 ;  /* 0x0000000a01007387 */ /* 0x0013e20000100a00 */
[----:B--2---:R-:W-:Y:S02]  /*22a0*/  MOV R4, UR4 ;  /* 0x0000000400047c02 */ /* 0x004fe40008000f00 */
[----:B------:R-:W-:-:S07]  /*22b0*/  MOV R5, UR5 ;  /* 0x0000000500057c02 */ /* 0x000fce0008000f00 */
[----:B------:R-:W-:-:S07]  /*22c0*/  LEPC R20, `(.L_x_69) ;  /* 0x000000001014794e */ /* 0x000fce0000000000 */
[----:B-1-3--:R-:W-:Y:S05]  /*22d0*/  CALL.ABS.NOINC R8 ;  /* 0x0000000008007343 */ /* 0x00afea0003c00000 */
.L_x_69:
[----:B------:R-:W-:-:S07]  /*22e0*/  PRMT R0, RZ, 0x7610, R0 ;  /* 0x00007610ff007816 */ /* 0x000fce0000000000 */
.L_x_68:
[----:B------:R-:W-:Y:S05]  /*22f0*/  BSYNC.RECONVERGENT B7 ;  /* 0x0000000000077941 */ /* 0x000fea0003800200 */
.L_x_67:
[----:B------:R-:W-:Y:S01]  /*2300*/  FSETP.NE.AND P0, PT, |R2|, +INF , PT ;  /* 0x7f8000000200780b */ /* 0x000fe20003f05200 */
[----:B------:R-:W-:-:S12]  /*2310*/  BSSY.RECONVERGENT B7, `(.L_x_70) ;  /* 0x000000f000077945 */ /* 0x000fd80003800200 */
[----:B------:R-:W-:Y:S05]  /*2320*/  @P0 BRA `(.L_x_71) ;  /* 0x0000000000340947 */ /* 0x000fea0003800000 */
        /* <DEDUP_REMOVED lines=8> */
[----:B--2---:R-:W-:Y:S02]  /*23b0*/  MOV R4, UR4 ;  /* 0x0000000400047c02 */ /* 0x004fe40008000f00 */
[----:B------:R-:W-:-:S07]  /*23c0*/  MOV R5, UR5 ;  /* 0x0000000500057c02 */ /* 0x000fce0008000f00 */
[----:B------:R-:W-:-:S07]  /*23d0*/  LEPC R20, `(.L_x_72) ;  /* 0x000000001014794e */ /* 0x000fce0000000000 */
[----:B-1-3--:R-:W-:Y:S05]  /*23e0*/  CALL.ABS.NOINC R8 ;  /* 0x0000000008007343 */ /* 0x00afea0003c00000 */
.L_x_72:
[----:B------:R-:W-:-:S07]  /*23f0*/  PRMT R0, RZ, 0x7610, R0 ;  /* 0x00007610ff007816 */ /* 0x000fce0000000000 */
.L_x_71:
[----:B------:R-:W-:Y:S05]  /*2400*/  BSYNC.RECONVERGENT B7 ;  /* 0x0000000000077941 */ /* 0x000fea0003800200 */
.L_x_70:
        /* <DEDUP_REMOVED lines=11> */
[----:B--2---:R-:W-:Y:S01]  /*24c0*/  IMAD.U32 R4, RZ, RZ, UR4 ;  /* 0x00000004ff047e24 */ /* 0x004fe2000f8e00ff */
[----:B------:R-:W-:-:S07]  /*24d0*/  MOV R5, UR5 ;  /* 0x0000000500057c02 */ /* 0x000fce0008000f00 */
[----:B------:R-:W-:-:S07]  /*24e0*/  LEPC R20, `(.L_x_75) ;  /* 0x000000001014794e */ /* 0x000fce0000000000 */
[----:B-1-3--:R-:W-:Y:S05]  /*24f0*/  CALL.ABS.NOINC R8 ;  /* 0x0000000008007343 */ /* 0x00afea0003c00000 */
.L_x_75:
[----:B------:R-:W-:-:S07]  /*2500*/  PRMT R0, RZ, 0x7610, R0 ;  /* 0x00007610ff007816 */ /* 0x000fce0000000000 */
.L_x_74:
[----:B------:R-:W-:Y:S05]  /*2510*/  BSYNC.RECONVERGENT B7 ;  /* 0x0000000000077941 */ /* 0x000fea0003800200 */
.L_x_73:
        /* <DEDUP_REMOVED lines=15> */
.L_x_78:
[----:B------:R-:W-:-:S07]  /*2610*/  PRMT R0, RZ, 0x7610, R0 ;  /* 0x00007610ff007816 */ /* 0x000fce0000000000 */
.L_x_77:
[----:B------:R-:W-:Y:S05]  /*2620*/  BSYNC.RECONVERGENT B7 ;  /* 0x0000000000077941 */ /* 0x000fea0003800200 */
.L_x_76:
        /* <DEDUP_REMOVED lines=15> */
.L_x_81:
[----:B------:R-:W-:-:S07]  /*2720*/  PRMT R0, RZ, 0x7610, R0 ;  /* 0x00007610ff007816 */ /* 0x000fce0000000000 */
.L_x_80:
[----:B------:R-:W-:Y:S05]  /*2730*/  BSYNC.RECONVERGENT B7 ;  /* 0x0000000000077941 */ /* 0x000fea0003800200 */
.L_x_79:
        /* <DEDUP_REMOVED lines=15> */
.L_x_84:
[----:B------:R-:W-:-:S07]  /*2830*/  PRMT R0, RZ, 0x7610, R0 ;  /* 0x00007610ff007816 */ /* 0x000fce0000000000 */
.L_x_83:
[----:B------:R-:W-:Y:S05]  /*2840*/  BSYNC.RECONVERGENT B7 ;  /* 0x0000000000077941 */ /* 0x000fea0003800200 */
.L_x_82:
[----:B------:R-:W-:-:S13]  /*2850*/  FSETP.NE.AND P0, PT, |R22|, +INF , PT ;  /* 0x7f8000001600780b */ /* 0x000fda0003f05200 */
        /* <DEDUP_REMOVED lines=13> */
.L_x_86:
[----:B------:R-:W-:Y:S05]  /*2930*/  BRA `(.L_x_87) ;  /* 0x00000000000c7947 */ /* 0x000fea0003800000 */
.L_x_85:
[----:B------:R-:W-:-:S04]  /*2940*/  PRMT R0, R0, 0x9910, RZ ;  /* 0x0000991000007816 */ /* 0x000fc800000000ff */
[----:B------:R-:W-:-:S13]  /*2950*/  ISETP.NE.AND P0, PT, R0, RZ, PT ;  /* 0x000000ff0000720c */ /* 0x000fda0003f05270 */
[----:B------:R-:W-:Y:S05]  /*2960*/  @P0 BRA `(.L_x_60) ;  /* 0x0000000000040947 */ /* 0x000fea0003800000 */
.L_x_87:
[----:B------:R-:W-:Y:S05]  /*2970*/  BPT.TRAP 0x1 ;  /* 0x000000040000795c */ /* 0x000fea0000300000 */
.L_x_60:
[----:B------:R-:W-:Y:S05]  /*2980*/  BSYNC.RECONVERGENT B6 ;  /* 0x0000000000067941 */ /* 0x000fea0003800200 */
.L_x_59:
[----:B------:R-:W0:Y:S01]  /*2990*/  LDC R0, c[0x0][0x3b0] ;  /* 0x0000ec00ff007b82 */ /* 0x000e220000000800 */
[----:B------:R-:W-:Y:S01]  /*29a0*/  ISETP.NE.AND P0, PT, R31, 0x1, PT ;  /* 0x000000011f00780c */ /* 0x000fe20003f05270 */
[----:B------:R-:W3:Y:S01]  /*29b0*/  S2R R11, SR_CgaCtaId ;  /* 0x00000000000b7919 */ /* 0x000ee20000008800 */
[----:B------:R-:W-:Y:S01]  /*29c0*/  MOV R12, 0x400 ;  /* 0x00000400000c7802 */ /* 0x000fe20000000f00 */
[----:B------:R-:W-:Y:S01]  /*29d0*/  IMAD.MOV.U32 R3, RZ, RZ, -0x40800000 ;  /* 0xbf800000ff037424 */ /* 0x000fe200078e00ff */
[----:B------:R-:W-:Y:S05]  /*29e0*/  WARPSYNC.ALL ;  /* 0x0000000000007948 */ /* 0x000fea0003800000 */
[----:B------:R-:W4:Y:S08]  /*29f0*/  LDC.64 R6, c[0x0][0x3a0] ;  /* 0x0000e800ff067b82 */ /* 0x000f300000000a00 */
[----:B------:R-:W5:Y:S01]  /*2a00*/  LDC.64 R4, c[0x0][0x3a8] ;  /* 0x0000ea00ff047b82 */ /* 0x000f620000000a00 */
[----:B0-----:R-:W-:-:S04]  /*2a10*/  LOP3.LUT R0, R0, 0x1, RZ, 0xc0, !PT ;  /* 0x0000000100007812 */ /* 0x001fc800078ec0ff */
[----:B------:R-:W-:Y:S02]  /*2a20*/  ISETP.NE.U32.OR P0, PT, R0, 0x1, P0 ;  /* 0x000000010000780c */ /* 0x000fe40000705470 */
[----:B------:R-:W0:Y:S01]  /*2a30*/  S2R R0, SR_TID.X ;  /* 0x0000000000007919 */ /* 0x000e220000002100 */
[----:B---3--:R-:W-:-:S10]  /*2a40*/  LEA R13, R11, R12, 0x18 ;  /* 0x0000000c0b0d7211 */ /* 0x008fd400078ec0ff */
[----:B------:R-:W3:Y:S01]  /*2a50*/  @!P0 LDC.64 R8, c[0x0][0x398] ;  /* 0x0000e600ff088b82 */ /* 0x000ee20000000a00 */
[----:B----4-:R-:W-:-:S04]  /*2a60*/  @!P0 IMAD.WIDE.U32 R6, R34, 0x4, R6 ;  /* 0x0000000422068825 */ /* 0x010fc800078e0006 */
[----:B-----5:R-:W-:Y:S01]  /*2a70*/  @!P0 IMAD.WIDE.U32 R4, R34, 0x4, R4 ;  /* 0x0000000422048825 */ /* 0x020fe200078e0004 */
[----:B0-----:R-:W-:-:S03]  /*2a80*/  LEA R10, R0, R13, 0x2 ;  /* 0x0000000d000a7211 */ /* 0x001fc600078e10ff */
[C---:B---3--:R-:W-:Y:S02]  /*2a90*/  @!P0 IMAD.WIDE.U32 R8, R34.reuse, 0x4, R8 ;  /* 0x0000000422088825 */ /* 0x048fe400078e0008 */
[----:B------:R-:W-:Y:S04]  /*2aa0*/  STS [R10], R3 ;  /* 0x000000030a007388 */ /* 0x000fe80000000800 */
[----:B------:R-:W-:Y:S04]  /*2ab0*/  @!P0 STG.E desc[UR36][R8.64], R23 ;  /* 0x0000001708008986 */ /* 0x000fe8000c101924 */
[----:B-1----:R-:W-:Y:S04]  /*2ac0*/  @!P0 STG.E desc[UR36][R6.64], R33 ;  /* 0x0000002106008986 */ /* 0x002fe8000c101924 */
[----:B--2---:R0:W-:Y:S02]  /*2ad0*/  @!P0 STG.E desc[UR36][R4.64], R32 ;  /* 0x0000002004008986 */ /* 0x0041e4000c101924 */
[----:B0-----:R-:W0:Y:S08]  /*2ae0*/  LDC.64 R4, c[0x0][0x390] ;  /* 0x0000e400ff047b82 */ /* 0x001e300000000a00 */
[----:B------:R-:W-:Y:S01]  /*2af0*/  BAR.SYNC.DEFER_BLOCKING 0x0 ;  /* 0x0000000000007b1d */ /* 0x000fe20000010000 */
[----:B------:R-:W-:Y:S01]  /*2b00*/  ISETP.GT.U32.AND P5, PT, R17, 0x100, PT ;  /* 0x000001001100780c */ /* 0x000fe20003fa4070 */
[----:B0-----:R-:W-:-:S05]  /*2b10*/  IMAD.WIDE.U32 R6, R34, 0x4, R4 ;  /* 0x0000000422067825 */ /* 0x001fca00078e0004 */
[----:B------:R0:W-:Y:S07]  /*2b20*/  STG.E desc[UR36][R6.64], R25 ;  /* 0x0000001906007986 */ /* 0x0001ee000c101924 */
[----:B------:R-:W-:Y:S05]  /*2b30*/  @P5 BRA `(.L_x_88) ;  /* 0x0000000000185947 */ /* 0x000fea0003800000 */
[----:B------:R-:W-:Y:S02]  /*2b40*/  IADD3 R9, PT, PT, R34, 0x245a0, RZ ;  /* 0x000245a022097810 */ /* 0x000fe40007ffe0ff */
[----:B------:R-:W-:Y:S02]  /*2b50*/  ISETP.NE.AND P1, PT, R17, RZ, PT ;  /* 0x000000ff1100720c */ /* 0x000fe40003f25270 */
[----:B------:R-:W-:Y:S01]  /*2b60*/  PLOP3.LUT P0, PT, PT, PT, PT, 0x80, 0x8 ;  /* 0x000000000008781c */ /* 0x000fe20003f0f070 */
[----:B------:R-:W-:-:S05]  /*2b70*/  IMAD.WIDE.U32 R8, R9, 0x4, R4 ;  /* 0x0000000409087825 */ /* 0x000fca00078e0004 */
[----:B------:R1:W-:Y:S05]  /*2b80*/  STG.E desc[UR36][R8.64], R27 ;  /* 0x0000001b08007986 */ /* 0x0003ea000c101924 */
[----:B------:R-:W-:Y:S05]  /*2b90*/  @!P1 BRA `(.L_x_89) ;  /* 0x0000000000109947 */ /* 0x000fea0003800000 */
.L_x_88:
[----:B-1----:R-:W-:Y:S02]  /*2ba0*/  IADD3 R9, PT, PT, R34, 0x487e0, RZ ;  /* 0x000487e022097810 */ /* 0x002fe40007ffe0ff */
[----:B------:R-:W-:-:S03]  /*2bb0*/  PLOP3.LUT P0, PT, PT, PT, PT, 0x8, 0x80 ;  /* 0x000000000080781c */ /* 0x000fc60003f0e170 */
[----:B------:R-:W-:-:S05]  /*2bc0*/  IMAD.WIDE.U32 R8, R9, 0x4, R4 ;  /* 0x0000000409087825 */ /* 0x000fca00078e0004 */
[----:B------:R2:W-:Y:S05]  /*2bd0*/  STG.E desc[UR36][R8.64], R18 ;  /* 0x0000001208007986 */ /* 0x0005ea000c101924 */
.L_x_89:
[----:B------:R-:W-:Y:S01]  /*2be0*/  ISETP.NE.AND P1, PT, R16, 0x101, PT ;  /* 0x000001011000780c */ /* 0x000fe20003f25270 */
[----:B------:R-:W-:Y:S01]  /*2bf0*/  BSSY.RECONVERGENT B0, `(.L_x_90) ;  /* 0x000001b000007945 */ /* 0x000fe20003800200 */
[C---:B-12---:R-:W-:Y:S01]  /*2c00*/  IADD3 R8, PT, PT, R12.reuse, 0x100, RZ ;  /* 0x000001000c087810 */ /* 0x046fe20007ffe0ff */
[----:B------:R-:W-:Y:S01]  /*2c10*/  VIADD R12, R12, 0x200 ;  /* 0x000002000c0c7836 */ /* 0x000fe20000000000 */
[----:B------:R-:W-:Y:S02]  /*2c20*/  ISETP.GE.AND P2, PT, R16, 0x40, PT ;  /* 0x000000401000780c */ /* 0x000fe40003f46270 */
[C---:B------:R-:W-:Y:S02]  /*2c30*/  LEA R9, R11.reuse, R8, 0x18 ;  /* 0x000000080b097211 */ /* 0x040fe400078ec0ff */
[----:B------:R-:W-:Y:S02]  /*2c40*/  ISETP.NE.OR P2, PT, R0, 0x1, !P2 ;  /* 0x000000010000780c */ /* 0x000fe40005745670 */
[----:B------:R-:W-:-:S02]  /*2c50*/  LEA R15, R11, R12, 0x18 ;  /* 0x0000000c0b0f7211 */ /* 0x000fc400078ec0ff */
[C---:B------:R-:W-:Y:S02]  /*2c60*/  ISETP.NE.AND P4, PT, R0.reuse, RZ, PT ;  /* 0x000000ff0000720c */ /* 0x040fe40003f85270 */
[C---:B------:R-:W-:Y:S02]  /*2c70*/  ISETP.LE.U32.AND P2, PT, R0.reuse, 0x1, P2 ;  /* 0x000000010000780c */ /* 0x040fe40001743070 */
[C---:B------:R-:W-:Y:S02]  /*2c80*/  LEA R11, R0.reuse, R9, 0x2 ;  /* 0x00000009000b7211 */ /* 0x040fe400078e10ff */
[----:B------:R-:W-:Y:S01]  /*2c90*/  LEA R15, R0, R15, 0x2 ;  /* 0x0000000f000f7211 */ /* 0x000fe200078e10ff */
[----:B------:R-:W-:Y:S08]  /*2ca0*/  @!P1 BRA `(.L_x_91) ;  /* 0x00000000003c9947 */ /* 0x000ff00003800000 */
[----:B------:R-:W-:-:S04]  /*2cb0*/  ISETP.NE.AND P3, PT, R16, 0x100, PT ;  /* 0x000001001000780c */ /* 0x000fc80003f65270 */
[----:B------:R-:W-:-:S13]  /*2cc0*/  ISETP.GT.U32.OR P3, PT, R0, 0x3e, !P3 ;  /* 0x0000003e0000780c */ /* 0x000fda0005f64470 */
[----:B------:R1:W-:Y:S04]  /*2cd0*/  @!P3 STS [R10+0x4], R28 ;  /* 0x0000041c0a00b388 */ /* 0x0003e80000000800 */
[----:B------:R1:W-:Y:S04]  /*2ce0*/  @!P3 STS [R11+0x4], R26 ;  /* 0x0000041a0b00b388 */ /* 0x0003e80000000800 */
[----:B------:R1:W-:Y:S01]  /*2cf0*/  @!P3 STS [R15+0x4], R22 ;  /* 0x000004160f00b388 */ /* 0x0003e20000000800 */
[----:B------:R-:W-:Y:S05]  /*2d00*/  @!P3 BRA `(.L_x_91) ;  /* 0x000000000024b947 */ /* 0x000fea0003800000 */
[C---:B------:R-:W-:Y:S01]  /*2d10*/  IADD3 R9, PT, PT, R34.reuse, 0x12241, RZ ;  /* 0x0001224122097810 */ /* 0x040fe20007ffe0ff */
[C---:B------:R-:W-:Y:S01]  /*2d20*/  @!P0 VIADD R21, R34.reuse, 0x910e1 ;  /* 0x000910e122158836 */ /* 0x040fe20000000000 */
[----:B------:R-:W-:-:S03]  /*2d30*/  @!P5 IADD3 R13, PT, PT, R34, 0x5ac61, RZ ;  /* 0x0005ac61220dd810 */ /* 0x000fc60007ffe0ff */
[----:B------:R-:W-:-:S04]  /*2d40*/  IMAD.WIDE.U32 R8, R9, 0x4, R4 ;  /* 0x0000000409087825 */ /* 0x000fc800078e0004 */
[--C-:B------:R-:W-:Y:S01]  /*2d50*/  @!P5 IMAD.WIDE.U32 R12, R13, 0x4, R4.reuse ;  /* 0x000000040d0cd825 */ /* 0x100fe200078e0004 */
[----:B------:R2:W-:Y:S03]  /*2d60*/  STG.E desc[UR36][R8.64], R28 ;  /* 0x0000001c08007986 */ /* 0x0005e6000c101924 */
[----:B------:R-:W-:Y:S01]  /*2d70*/  @!P0 IMAD.WIDE.U32 R20, R21, 0x4, R4 ;  /* 0x0000000415148825 */ /* 0x000fe200078e0004 */
[----:B------:R2:W-:Y:S04]  /*2d80*/  @!P5 STG.E desc[UR36][R12.64], R26 ;  /* 0x0000001a0c00d986 */ /* 0x0005e8000c101924 */
[----:B------:R2:W-:Y:S02]  /*2d90*/  @!P0 STG.E desc[UR36][R20.64], R22 ;  /* 0x0000001614008986 */ /* 0x0005e4000c101924 */
.L_x_91:
[----:B------:R-:W-:Y:S05]  /*2da0*/  BSYNC.RECONVERGENT B0 ;  /* 0x0000000000007941 */ /* 0x000fea0003800200 */
.L_x_90:
[----:B------:R-:W-:Y:S06]  /*2db0*/  BAR.SYNC.DEFER_BLOCKING 0x0 ;  /* 0x0000000000007b1d */ /* 0x000fec0000010000 */
[----:B------:R-:W-:Y:S04]  /*2dc0*/  BSSY.RECONVERGENT B0, `(.L_x_92) ;  /* 0x0000010000007945 */ /* 0x000fe80003800200 */
[----:B------:R-:W-:Y:S05]  /*2dd0*/  @!P4 BRA `(.L_x_93) ;  /* 0x000000000038c947 */ /* 0x000fea0003800000 */
[----:B------:R-:W3:Y:S02]  /*2de0*/  LDS R17, [R10] ;  /* 0x000000000a117984 */ /* 0x000ee40000000800 */
[----:B---3--:R-:W-:-:S13]  /*2df0*/  FSETP.NEU.AND P3, PT, R17, -1, PT ;  /* 0xbf8000001100780b */ /* 0x008fda0003f6d000 */
[----:B------:R-:W-:Y:S05]  /*2e00*/  @!P3 BRA `(.L_x_93) ;  /* 0x00000000002cb947 */ /* 0x000fea0003800000 */
[----:B------:R-:W3:Y:S01]  /*2e10*/  @!P5 LDS R23, [R11] ;  /* 0x000000000b17d984 */ /* 0x000ee20000000800 */
[C---:B--2---:R-:W-:Y:S02]  /*2e20*/  IADD3 R9, PT, PT, R34.reuse, 0x12240, RZ ;  /* 0x0001224022097810 */ /* 0x044fe40007ffe0ff */
[C---:B------:R-:W-:Y:S01]  /*2e30*/  @!P5 IADD3 R13, PT, PT, R34.reuse, 0x5ac60, RZ ;  /* 0x0005ac60220dd810 */ /* 0x040fe20007ffe0ff */
[----:B0-----:R-:W0:Y:S01]  /*2e40*/  @!P0 LDS R25, [R15] ;  /* 0x000000000f198984 */ /* 0x001e220000000800 */
[----:B------:R-:W-:Y:S01]  /*2e50*/  @!P0 IADD3 R21, PT, PT, R34, 0x910e0, RZ ;  /* 0x000910e022158810 */ /* 0x000fe20007ffe0ff */
[----:B------:R-:W-:-:S04]  /*2e60*/  IMAD.WIDE.U32 R8, R9, 0x4, R4 ;  /* 0x0000000409087825 */ /* 0x000fc800078e0004 */
[--C-:B------:R-:W-:Y:S01]  /*2e70*/  @!P5 IMAD.WIDE.U32 R12, R13, 0x4, R4.reuse ;  /* 0x000000040d0cd825 */ /* 0x100fe200078e0004 */
[----:B------:R4:W-:Y:S03]  /*2e80*/  STG.E desc[UR36][R8.64], R17 ;  /* 0x0000001108007986 */ /* 0x0009e6000c101924 */
[----:B------:R-:W-:Y:S01]  /*2e90*/  @!P0 IMAD.WIDE.U32 R20, R21, 0x4, R4 ;  /* 0x0000000415148825 */ /* 0x000fe200078e0004 */
[----:B---3--:R4:W-:Y:S04]  /*2ea0*/  @!P5 STG.E desc[UR36][R12.64], R23 ;  /* 0x000000170c00d986 */ /* 0x0089e8000c101924 */
[----:B0-----:R4:W-:Y:S02]  /*2eb0*/  @!P0 STG.E desc[UR36][R20.64], R25 ;  /* 0x0000001914008986 */ /* 0x0019e4000c101924 */
.L_x_93:
[----:B------:R-:W-:Y:S05]  /*2ec0*/  BSYNC.RECONVERGENT B0 ;  /* 0x0000000000007941 */ /* 0x000fea0003800200 */
.L_x_92:
[----:B------:R-:W-:Y:S01]  /*2ed0*/  BAR.SYNC.DEFER_BLOCKING 0x0 ;  /* 0x0000000000007b1d */ /* 0x000fe20000010000 */
[----:B------:R-:W-:-:S05]  /*2ee0*/  ISETP.GT.U32.OR P1, PT, R0, 0x3e, !P1 ;  /* 0x0000003e0000780c */ /* 0x000fca0004f24470 */
[----:B------:R-:W-:Y:S01]  /*2ef0*/  BSSY.RECONVERGENT B0, `(.L_x_94) ;  /* 0x000000b000007945 */ /* 0x000fe20003800200 */
[----:B------:R3:W-:Y:S01]  /*2f00*/  STS [R10], R3 ;  /* 0x000000030a007388 */ /* 0x0007e20000000800 */
[----:B------:R-:W-:Y:S06]  /*2f10*/  BAR.SYNC.DEFER_BLOCKING 0x0 ;  /* 0x0000000000007b1d */ /* 0x000fec0000010000 */
[----:B------:R3:W-:Y:S04]  /*2f20*/  @!P2 STS [R10+-0x4], R2 ;  /* 0xfffffc020a00a388 */ /* 0x0007e80000000800 */
[----:B------:R3:W-:Y:S01]  /*2f30*/  @!P2 STS [R15+-0x4], R24 ;  /* 0xfffffc180f00a388 */ /* 0x0007e20000000800 */
[----:B------:R-:W-:Y:S05]  /*2f40*/  @!P2 BRA `(.L_x_95) ;  /* 0x000000000014a947 */ /* 0x000fea0003800000 */
[----:B------:R-:W-:-:S13]  /*2f50*/  ISETP.GE.AND P3, PT, R16, 0x1, PT ;  /* 0x000000011000780c */ /* 0x000fda0003f66270 */
[----:B------:R-:W-:Y:S05]  /*2f60*/  @!P3 BRA `(.L_x_95) ;  /* 0x00000000000cb947 */ /* 0x000fea0003800000 */
[----:B------:R0:W-:Y:S04]  /*2f70*/  STG.E desc[UR36][R6.64+0xd9afc], R2 ;  /* 0x0d9afc0206007986 */ /* 0x0001e8000c101924 */
[----:B------:R0:W-:Y:S04]  /*2f80*/  @!P5 STG.E desc[UR36][R6.64+0x1b3a7c], R24 ;  /* 0x1b3a7c180600d986 */ /* 0x0001e8000c101924 */
[----:B------:R0:W-:Y:S02]  /*2f90*/  @!P0 STG.E desc[UR36][R6.64+0x1fba7c], R19 ;  /* 0x1fba7c1306008986 */ /* 0x0001e4000c101924 */
.L_x_95:
[----:B------:R-:W-:Y:S05]  /*2fa0*/  BSYNC.RECONVERGENT B0 ;  /* 0x0000000000007941 */ /* 0x000fea0003800200 */
.L_x_94:
[----:B------:R0:W-:Y:S01]  /*2fb0*/  @!P2 STS [R11+-0x4], R19 ;  /* 0xfffffc130b00a388 */ /* 0x0001e20000000800 */
[----:B------:R-:W-:Y:S06]  /*2fc0*/  BAR.SYNC.DEFER_BLOCKING 0x0 ;  /* 0x0000000000007b1d */ /* 0x000fec0000010000 */
[----:B------:R-:W-:Y:S05]  /*2fd0*/  @P1 EXIT ;  /* 0x000000000000194d */ /* 0x000fea0003800000 */
[----:B--2-4-:R-:W2:Y:S02]  /*2fe0*/  LDS R9, [R10] ;  /* 0x000000000a097984 */ /* 0x014ea40000000800 */
[----:B--2---:R-:W-:-:S13]  /*2ff0*/  FSETP.NEU.AND P1, PT, R9, -1, PT ;  /* 0xbf8000000900780b */ /* 0x004fda0003f2d000 */
[----:B------:R-:W-:Y:S05]  /*3000*/  @!P1 EXIT ;  /* 0x000000000000994d */ /* 0x000fea0003800000 */
[----:B-1-3--:R-:W1:Y:S01]  /*3010*/  @!P5 LDS R15, [R15] ;  /* 0x000000000f0fd984 */ /* 0x00ae620000000800 */
[C---:B------:R-:W-:Y:S02]  /*3020*/  IADD3 R3, PT, PT, R34.reuse, 0x366c0, RZ ;  /* 0x000366c022037810 */ /* 0x040fe40007ffe0ff */
[----:B0-----:R-:W-:-:S03]  /*3030*/  @!P5 IADD3 R7, PT, PT, R34, 0x6cea0, RZ ;  /* 0x0006cea02207d810 */ /* 0x001fc60007ffe0ff */
[----:B------:R-:W-:-:S04]  /*3040*/  IMAD.WIDE.U32 R2, R3, 0x4, R4 ;  /* 0x0000000403027825 */ /* 0x000fc800078e0004 */
[----:B------:R-:W-:Y:S01]  /*3050*/  @!P5 IMAD.WIDE.U32 R6, R7, 0x4, R4 ;  /* 0x000000040706d825 */ /* 0x000fe200078e0004 */
[----:B------:R0:W-:Y:S04]  /*3060*/  STG.E desc[UR36][R2.64], R9 ;  /* 0x0000000902007986 */ /* 0x0001e8000c101924 */
[----:B-1----:R0:W-:Y:S01]  /*3070*/  @!P5 STG.E desc[UR36][R6.64], R15 ;  /* 0x0000000f0600d986 */ /* 0x0021e2000c101924 */
[----:B------:R-:W-:Y:S05]  /*3080*/  @P0 EXIT ;  /* 0x000000000000094d */ /* 0x000fea0003800000 */
[----:B------:R-:W1:Y:S01]  /*3090*/  LDS R11, [R11] ;  /* 0x000000000b0b7984 */ /* 0x000e620000000800 */
[----:B0-----:R-:W-:-:S04]  /*30a0*/  VIADD R3, R34, 0x7eea0 ;  /* 0x0007eea022037836 */ /* 0x001fc80000000000 */
[----:B------:R-:W-:-:S05]  /*30b0*/  IMAD.WIDE.U32 R4, R3, 0x4, R4 ;  /* 0x0000000403047825 */ /* 0x000fca00078e0004 */
[----:B-1----:R-:W-:Y:S01]  /*30c0*/  STG.E desc[UR36][R4.64], R11 ;  /* 0x0000000b04007986 */ /* 0x002fe2000c101924 */
[----:B------:R-:W-:Y:S05]  /*30d0*/  EXIT ;  /* 0x000000000000794d */ /* 0x000fea0003800000 */
        .weak           $__internal_0_$__cuda_sm3x_div_rn_noftz_f32_slowpath
        .type           $__internal_0_$__cuda_sm3x_div_rn_noftz_f32_slowpath,@function
        .size           $__internal_0_$__cuda_sm3x_div_rn_noftz_f32_slowpath,(.L_x_115 - $__internal_0_$__cuda_sm3x_div_rn_noftz_f32_slowpath)
$__internal_0_$__cuda_sm3x_div_rn_noftz_f32_slowpath:
[----:B------:R-:W-:Y:S01]  /*30e0*/  SHF.R.U32.HI R19, RZ, 0x17, R3 ;  /* 0x00000017ff137819 */ /* 0x000fe20000011603 */
[----:B------:R-:W-:Y:S01]  /*30f0*/  BSSY.RECONVERGENT B2, `(.L_x_96) ;  /* 0x0000062000027945 */ /* 0x000fe20003800200 */
[----:B------:R-:W-:Y:S02]  /*3100*/  SHF.R.U32.HI R20, RZ, 0x17, R0 ;  /* 0x00000017ff147819 */ /* 0x000fe40000011600 */
[----:B------:R-:W-:Y:S02]  /*3110*/  LOP3.LUT R19, R19, 0xff, RZ, 0xc0, !PT ;  /* 0x000000ff13137812 */ /* 0x000fe400078ec0ff */
[----:B------:R-:W-:Y:S02]  /*3120*/  LOP3.LUT R20, R20, 0xff, RZ, 0xc0, !PT ;  /* 0x000000ff14147812 */ /* 0x000fe400078ec0ff */
[----:B------:R-:W-:Y:S02]  /*3130*/  IADD3 R22, PT, PT, R19, -0x1, RZ ;  /* 0xffffffff13167810 */ /* 0x000fe40007ffe0ff */
[----:B------:R-:W-:-:S02]  /*3140*/  IADD3 R21, PT, PT, R20, -0x1, RZ ;  /* 0xffffffff14157810 */ /* 0x000fc40007ffe0ff */
[----:B------:R-:W-:-:S04]  /*3150*/  ISETP.GT.U32.AND P0, PT, R22, 0xfd, PT ;  /* 0x000000fd1600780c */ /* 0x000fc80003f04070 */
[----:B------:R-:W-:-:S13]  /*3160*/  ISETP.GT.U32.OR P0, PT, R21, 0xfd, P0 ;  /* 0x000000fd1500780c */ /* 0x000fda0000704470 */
[----:B------:R-:W-:Y:S01]  /*3170*/  @!P0 MOV R2, RZ ;  /* 0x000000ff00028202 */ /* 0x000fe20000000f00 */
[----:B------:R-:W-:Y:S06]  /*3180*/  @!P0 BRA `(.L_x_97) ;  /* 0x00000000005c8947 */ /* 0x000fec0003800000 */
[----:B------:R-:W-:Y:S02]  /*3190*/  FSETP.GTU.FTZ.AND P0, PT, |R0|, +INF , PT ;  /* 0x7f8000000000780b */ /* 0x000fe40003f1c200 */
[----:B------:R-:W-:-:S04]  /*31a0*/  FSETP.GTU.FTZ.AND P1, PT, |R3|, +INF , PT ;  /* 0x7f8000000300780b */ /* 0x000fc80003f3c200 */
[----:B------:R-:W-:-:S13]  /*31b0*/  PLOP3.LUT P0, PT, P0, P1, PT, 0xf8, 0x8f ;  /* 0x00000000008f781c */ /* 0x000fda0000703f70 */
[----:B------:R-:W-:Y:S05]  /*31c0*/  @P0 BRA `(.L_x_98) ;  /* 0x00000004004c0947 */ /* 0x000fea0003800000 */
[----:B------:R-:W-:-:S13]  /*31d0*/  LOP3.LUT P0, RZ, R3, 0x7fffffff, R0, 0xc8, !PT ;  /* 0x7fffffff03ff7812 */ /* 0x000fda000780c800 */
[----:B------:R-:W-:Y:S05]  /*31e0*/  @!P0 BRA `(.L_x_99) ;  /* 0x00000004003c8947 */ /* 0x000fea0003800000 */
[C---:B------:R-:W-:Y:S02]  /*31f0*/  FSETP.NEU.FTZ.AND P0, PT, |R0|.reuse, +INF , PT ;  /* 0x7f8000000000780b */ /* 0x040fe40003f1d200 */
[----:B------:R-:W-:Y:S02]  /*3200*/  FSETP.NEU.FTZ.AND P2, PT, |R3|, +INF , PT ;  /* 0x7f8000000300780b */ /* 0x000fe40003f5d200 */
[----:B------:R-:W-:-:S11]  /*3210*/  FSETP.NEU.FTZ.AND P1, PT, |R0|, +INF , PT ;  /* 0x7f8000000000780b */ /* 0x000fd60003f3d200 */
[----:B------:R-:W-:Y:S05]  /*3220*/  @!P2 BRA !P0, `(.L_x_99) ;  /* 0x00000004002ca947 */ /* 0x000fea0004000000 */
[----:B------:R-:W-:-:S04]  /*3230*/  LOP3.LUT P0, RZ, R0, 0x7fffffff, RZ, 0xc0, !PT ;  /* 0x7fffffff00ff7812 */ /* 0x000fc8000780c0ff */
[----:B------:R-:W-:-:S13]  /*3240*/  PLOP3.LUT P0, PT, P2, P0, PT, 0x2f, 0xf2 ;  /* 0x0000000000f2781c */ /* 0x000fda0001700577 */
[----:B------:R-:W-:Y:S05]  /*3250*/  @P0 BRA `(.L_x_100) ;  /* 0x0000000400180947 */ /* 0x000fea0003800000 */
[----:B------:R-:W-:-:S04]  /*3260*/  LOP3.LUT P0, RZ, R3, 0x7fffffff, RZ, 0xc0, !PT ;  /* 0x7fffffff03ff7812 */ /* 0x000fc8000780c0ff */
[----:B------:R-:W-:-:S13]  /*3270*/  PLOP3.LUT P0, PT, P1, P0, PT, 0x2f, 0xf2 ;  /* 0x0000000000f2781c */ /* 0x000fda0000f00577 */
[----:B------:R-:W-:Y:S05]  /*3280*/  @P0 BRA `(.L_x_101) ;  /* 0x0000000400000947 */ /* 0x000fea0003800000 */
[----:B------:R-:W-:Y:S02]  /*3290*/  ISETP.GE.AND P0, PT, R21, RZ, PT ;  /* 0x000000ff1500720c */ /* 0x000fe40003f06270 */
[----:B------:R-:W-:-:S11]  /*32a0*/  ISETP.GE.AND P1, PT, R22, RZ, PT ;  /* 0x000000ff1600720c */ /* 0x000fd60003f26270 */
[----:B------:R-:W-:Y:S01]  /*32b0*/  @P0 MOV R2, RZ ;  /* 0x000000ff00020202 */ /* 0x000fe20000000f00 */
[----:B------:R-:W-:Y:S01]  /*32c0*/  @!P0 FFMA R0, R0, 1.84467440737095516160e+19, RZ ;  /* 0x5f80000000008823 */ /* 0x000fe200000000ff */
[----:B------:R-:W-:Y:S01]  /*32d0*/  @!P0 MOV R2, 0xffffffc0 ;  /* 0xffffffc000028802 */ /* 0x000fe20000000f00 */
[----:B------:R-:W-:-:S04]  /*32e0*/  @!P1 FFMA R3, R3, 1.84467440737095516160e+19, RZ ;  /* 0x5f80000003039823 */ /* 0x000fc800000000ff */
[----:B------:R-:W-:-:S07]  /*32f0*/  @!P1 VIADD R2, R2, 0x40 ;  /* 0x0000004002029836 */ /* 0x000fce0000000000 */
.L_x_97:
[----:B------:R-:W-:Y:S01]  /*3300*/  LEA R22, R19, 0xc0800000, 0x17 ;  /* 0xc080000013167811 */ /* 0x000fe200078eb8ff */
[----:B------:R-:W-:Y:S01]  /*3310*/  BSSY.RECONVERGENT B3, `(.L_x_102) ;  /* 0x0000036000037945 */ /* 0x000fe20003800200 */
[----:B------:R-:W-:Y:S02]  /*3320*/  IADD3 R20, PT, PT, R20, -0x7f, RZ ;  /* 0xffffff8114147810 */ /* 0x000fe40007ffe0ff */
[----:B------:R-:W-:Y:S02]  /*3330*/  IADD3 R22, PT, PT, -R22, R3, RZ ;  /* 0x0000000316167210 */ /* 0x000fe40007ffe1ff */
[C---:B------:R-:W-:Y:S01]  /*3340*/  IADD3 R35, PT, PT, R20.reuse, 0x7f, -R19 ;  /* 0x0000007f14237810 */ /* 0x040fe20007ffe813 */
[----:B------:R-:W-:Y:S01]  /*3350*/  IMAD R0, R20, -0x800000, R0 ;  /* 0xff80000014007824 */ /* 0x000fe200078e0200 */
[----:B------:R-:W0:Y:S01]  /*3360*/  MUFU.RCP R36, R22 ;  /* 0x0000001600247308 */ /* 0x000e220000001000 */
[----:B------:R-:W-:Y:S01]  /*3370*/  FADD.FTZ R21, -R22, -RZ ;  /* 0x800000ff16157221 */ /* 0x000fe20000010100 */
[----:B------:R-:W-:-:S03]  /*3380*/  IADD3 R35, PT, PT, R35, R2, RZ ;  /* 0x0000000223237210 */ /* 0x000fc60007ffe0ff */
[----:B0-----:R-:W-:-:S04]  /*3390*/  FFMA R3, R36, R21, 1 ;  /* 0x3f80000024037423 */ /* 0x001fc80000000015 */
[----:B------:R-:W-:-:S04]  /*33a0*/  FFMA R3, R36, R3, R36 ;  /* 0x0000000324037223 */ /* 0x000fc80000000024 */
[----:B------:R-:W-:-:S04]  /*33b0*/  FFMA R20, R0, R3, RZ ;  /* 0x0000000300147223 */ /* 0x000fc800000000ff */
[----:B------:R-:W-:-:S04]  /*33c0*/  FFMA R19, R21, R20, R0 ;  /* 0x0000001415137223 */ /* 0x000fc80000000000 */
[----:B------:R-:W-:-:S04]  /*33d0*/  FFMA R20, R3, R19, R20 ;  /* 0x0000001303147223 */ /* 0x000fc80000000014 */
[----:B------:R-:W-:-:S04]  /*33e0*/  FFMA R21, R21, R20, R0 ;  /* 0x0000001415157223 */ /* 0x000fc80000000000 */
[----:B------:R-:W-:-:S05]  /*33f0*/  FFMA R0, R3, R21, R20 ;  /* 0x0000001503007223 */ /* 0x000fca0000000014 */
[----:B------:R-:W-:-:S04]  /*3400*/  SHF.R.U32.HI R2, RZ, 0x17, R0 ;  /* 0x00000017ff027819 */ /* 0x000fc80000011600 */
[----:B------:R-:W-:-:S04]  /*3410*/  LOP3.LUT R2, R2, 0xff, RZ, 0xc0, !PT ;  /* 0x000000ff02027812 */ /* 0x000fc800078ec0ff */
[----:B------:R-:W-:-:S04]  /*3420*/  IADD3 R19, PT, PT, R2, R35, RZ ;  /* 0x0000002302137210 */ /* 0x000fc80007ffe0ff */
[----:B------:R-:W-:-:S04]  /*3430*/  IADD3 R2, PT, PT, R19, -0x1, RZ ;  /* 0xffffffff13027810 */ /* 0x000fc80007ffe0ff */
[----:B------:R-:W-:-:S13]  /*3440*/  ISETP.GE.U32.AND P0, PT, R2, 0xfe, PT ;  /* 0x000000fe0200780c */ /* 0x000fda0003f06070 */
[----:B------:R-:W-:Y:S05]  /*3450*/  @!P0 BRA `(.L_x_103) ;  /* 0x0000000000808947 */ /* 0x000fea0003800000 */
[----:B------:R-:W-:-:S13]  /*3460*/  ISETP.GT.AND P0, PT, R19, 0xfe, PT ;  /* 0x000000fe1300780c */ /* 0x000fda0003f04270 */
[----:B------:R-:W-:Y:S05]  /*3470*/  @P0 BRA `(.L_x_104) ;  /* 0x00000000006c0947 */ /* 0x000fea0003800000 */
[----:B------:R-:W-:-:S13]  /*3480*/  ISETP.GE.AND P0, PT, R19, 0x1, PT ;  /* 0x000000011300780c */ /* 0x000fda0003f06270 */
[----:B------:R-:W-:Y:S05]  /*3490*/  @P0 BRA `(.L_x_105) ;  /* 0x0000000000740947 */ /* 0x000fea0003800000 */
[----:B------:R-:W-:Y:S02]  /*34a0*/  ISETP.GE.AND P0, PT, R19, -0x18, PT ;  /* 0xffffffe81300780c */ /* 0x000fe40003f06270 */
[----:B------:R-:W-:-:S11]  /*34b0*/  LOP3.LUT R0, R0, 0x80000000, RZ, 0xc0, !PT ;  /* 0x8000000000007812 */ /* 0x000fd600078ec0ff */
[----:B------:R-:W-:Y:S05]  /*34c0*/  @!P0 BRA `(.L_x_105) ;  /* 0x0000000000688947 */ /* 0x000fea0003800000 */
[CCC-:B------:R-:W-:Y:S01]  /*34d0*/  FFMA.RZ R22, R3.reuse, R21.reuse, R20.reuse ;  /* 0x0000001503167223 */ /* 0x1c0fe2000000c014 */
[CCC-:B------:R-:W-:Y:S01]  /*34e0*/  FFMA.RP R2, R3.reuse, R21.reuse, R20.reuse ;  /* 0x0000001503027223 */ /* 0x1c0fe20000008014 */
[----:B------:R-:W-:Y:S01]  /*34f0*/  FFMA.RM R3, R3, R21, R20 ;  /* 0x0000001503037223 */ /* 0x000fe20000004014 */
[C---:B------:R-:W-:Y:S01]  /*3500*/  VIADD R21, R19.reuse, 0x20 ;  /* 0x0000002013157836 */ /* 0x040fe20000000000 */
[C---:B------:R-:W-:Y:S02]  /*3510*/  ISETP.NE.AND P2, PT, R19.reuse, RZ, PT ;  /* 0x000000ff1300720c */ /* 0x040fe40003f45270 */
[----:B------:R-:W-:Y:S02]  /*3520*/  LOP3.LUT R22, R22, 0x7fffff, RZ, 0xc0, !PT ;  /* 0x007fffff16167812 */ /* 0x000fe400078ec0ff */
[----:B------:R-:W-:Y:S02]  /*3530*/  ISETP.NE.AND P1, PT, R19, RZ, PT ;  /* 0x000000ff1300720c */ /* 0x000fe40003f25270 */
[----:B------:R-:W-:-:S02]  /*3540*/  LOP3.LUT R22, R22, 0x800000, RZ, 0xfc, !PT ;  /* 0x0080000016167812 */ /* 0x000fc400078efcff */
[----:B------:R-:W-:Y:S02]  /*3550*/  IADD3 R19, PT, PT, -R19, RZ, RZ ;  /* 0x000000ff13137210 */ /* 0x000fe40007ffe1ff */
[----:B------:R-:W-:Y:S02]  /*3560*/  SHF.L.U32 R21, R22, R21, RZ ;  /* 0x0000001516157219 */ /* 0x000fe400000006ff */
[----:B------:R-:W-:Y:S02]  /*3570*/  FSETP.NEU.FTZ.AND P0, PT, R2, R3, PT ;  /* 0x000000030200720b */ /* 0x000fe40003f1d000 */
[----:B------:R-:W-:Y:S02]  /*3580*/  SEL R3, R19, RZ, P2 ;  /* 0x000000ff13037207 */ /* 0x000fe40001000000 */
[----:B------:R-:W-:Y:S02]  /*3590*/  ISETP.NE.AND P1, PT, R21, RZ, P1 ;  /* 0x000000ff1500720c */ /* 0x000fe40000f25270 */
[----:B------:R-:W-:-:S02]  /*35a0*/  SHF.R.U32.HI R3, RZ, R3, R22 ;  /* 0x00000003ff037219 */ /* 0x000fc40000011616 */
[----:B------:R-:W-:Y:S02]  /*35b0*/  PLOP3.LUT P0, PT, P0, P1, PT, 0xf8, 0x8f ;  /* 0x00000000008f781c */ /* 0x000fe40000703f70 */
[----:B------:R-:W-:Y:S02]  /*35c0*/  SHF.R.U32.HI R19, RZ, 0x1, R3 ;  /* 0x00000001ff137819 */ /* 0x000fe40000011603 */
[----:B------:R-:W-:-:S04]  /*35d0*/  SEL R2, RZ, 0x1, !P0 ;  /* 0x00000001ff027807 */ /* 0x000fc80004000000 */
[----:B------:R-:W-:-:S04]  /*35e0*/  LOP3.LUT R2, R2, 0x1, R19, 0xf8, !PT ;  /* 0x0000000102027812 */ /* 0x000fc800078ef813 */
[----:B------:R-:W-:-:S04]  /*35f0*/  LOP3.LUT R2, R2, R3, RZ, 0xc0, !PT ;  /* 0x0000000302027212 */ /* 0x000fc800078ec0ff */
[----:B------:R-:W-:-:S04]  /*3600*/  IADD3 R19, PT, PT, R19, R2, RZ ;  /* 0x0000000213137210 */ /* 0x000fc80007ffe0ff */
[----:B------:R-:W-:Y:S01]  /*3610*/  LOP3.LUT R0, R19, R0, RZ, 0xfc, !PT ;  /* 0x0000000013007212 */ /* 0x000fe200078efcff */
[----:B------:R-:W-:Y:S06]  /*3620*/  BRA `(.L_x_105) ;  /* 0x0000000000107947 */ /* 0x000fec0003800000 */
.L_x_104:
[----:B------:R-:W-:-:S04]  /*3630*/  LOP3.LUT R0, R0, 0x80000000, RZ, 0xc0, !PT ;  /* 0x8000000000007812 */ /* 0x000fc800078ec0ff */
[----:B------:R-:W-:Y:S01]  /*3640*/  LOP3.LUT R0, R0, 0x7f800000, RZ, 0xfc, !PT ;  /* 0x7f80000000007812 */ /* 0x000fe200078efcff */
[----:B------:R-:W-:Y:S06]  /*3650*/  BRA `(.L_x_105) ;  /* 0x0000000000047947 */ /* 0x000fec0003800000 */
.L_x_103:
[----:B------:R-:W-:-:S07]  /*3660*/  LEA R0, R35, R0, 0x17 ;  /* 0x0000000023007211 */ /* 0x000fce00078eb8ff */
.L_x_105:
[----:B------:R-:W-:Y:S05]  /*3670*/  BSYNC.RECONVERGENT B3 ;  /* 0x0000000000037941 */ /* 0x000fea0003800200 */
.L_x_102:
[----:B------:R-:W-:Y:S05]  /*3680*/  BRA `(.L_x_106) ;  /* 0x0000000000207947 */ /* 0x000fea0003800000 */
.L_x_101:
[----:B------:R-:W-:-:S04]  /*3690*/  LOP3.LUT R0, R3, 0x80000000, R0, 0x48, !PT ;  /* 0x8000000003007812 */ /* 0x000fc800078e4800 */
[----:B------:R-:W-:Y:S01]  /*36a0*/  LOP3.LUT R0, R0, 0x7f800000, RZ, 0xfc, !PT ;  /* 0x7f80000000007812 */ /* 0x000fe200078efcff */
[----:B------:R-:W-:Y:S06]  /*36b0*/  BRA `(.L_x_106) ;  /* 0x0000000000147947 */ /* 0x000fec0003800000 */
.L_x_100:
[----:B------:R-:W-:Y:S01]  /*36c0*/  LOP3.LUT R0, R3, 0x80000000, R0, 0x48, !PT ;  /* 0x8000000003007812 */ /* 0x000fe200078e4800 */
[----:B------:R-:W-:Y:S06]  /*36d0*/  BRA `(.L_x_106) ;  /* 0x00000000000c7947 */ /* 0x000fec0003800000 */
.L_x_99:
[----:B------:R-:W0:Y:S01]  /*36e0*/  MUFU.RSQ R0, -QNAN ;  /* 0xffc0000000007908 */ /* 0x000e220000001400 */
[----:B------:R-:W-:Y:S05]  /*36f0*/  BRA `(.L_x_106) ;  /* 0x0000000000047947 */ /* 0x000fea0003800000 */
.L_x_98:
[----:B------:R-:W-:-:S07]  /*3700*/  FADD.FTZ R0, R0, R3 ;  /* 0x0000000300007221 */ /* 0x000fce0000010000 */
.L_x_106:
[----:B------:R-:W-:Y:S05]  /*3710*/  BSYNC.RECONVERGENT B2 ;  /* 0x0000000000027941 */ /* 0x000fea0003800200 */
.L_x_96:
[----:B------:R-:W-:Y:S01]  /*3720*/  HFMA2 R3, -RZ, RZ, 0, 0 ;  /* 0x00000000ff037431 */ /* 0x000fe200000001ff */
[----:B------:R-:W-:-:S04]  /*3730*/  MOV R2, R15 ;  /* 0x0000000f00027202 */ /* 0x000fc80000000f00 */
[----:B0-----:R-:W-:Y:S05]  /*3740*/  RET.REL.NODEC R2 `(_Z19CollideAndPropagatePKiPfS1_S1_S1_S1_i) ;  /* 0xffffffc8022c7950 */ /* 0x001fea0003c3ffff */
.L_x_107:
        /* <DEDUP_REMOVED lines=11> */
.L_x_115:


//--------------------- .text._Z18PrepareMacroFieldsPKiPKfPfi --------------------------
	.section	.text._Z18PrepareMacroFieldsPKiPKfPfi,"ax",@progbits
	.align	128
        .global         _Z18PrepareMacroFieldsPKiPKfPfi
        .type           _Z18PrepareMacroFieldsPKiPKfPfi,@function
        .size           _Z18PrepareMacroFieldsPKiPKfPfi,(.L_x_126 - _Z18PrepareMacroFieldsPKiPKfPfi)
        .other          _Z18PrepareMacroFieldsPKiPKfPfi,@"STO_CUDA_ENTRY STV_DEFAULT"
_Z18PrepareMacroFieldsPKiPKfPfi:
.text._Z18PrepareMacroFieldsPKiPKfPfi:
[----:B------:R-:W-:Y:S01]  /*0000*/  LDC R1, c[0x0][0x37c] ;  /* 0x0000df00ff017b82 */ /* 0x000fe20000000800 */
[----:B------:R-:W0:Y:S07]  /*0010*/  S2R R0, SR_TID.X ;  /* 0x0000000000007919 */ /* 0x000e2e0000002100 */
[----:B------:R-:W0:Y:S01]  /*0020*/  S2UR UR4, SR_CTAID.X ;  /* 0x00000000000479c3 */ /* 0x000e220000002500 */
[----:B------:R-:W1:Y:S07]  /*0030*/  S2R R5, SR_CTAID.Y ;  /* 0x0000000000057919 */ /* 0x000e6e0000002600 */
[----:B------:R-:W0:Y:S02]  /*0040*/  LDC R3, c[0x0][0x360] ;  /* 0x0000d800ff037b82 */ /* 0x000e240000000800 */
[----:B0-----:R-:W-:-:S05]  /*0050*/  IMAD R0, R3, UR4, R0 ;  /* 0x0000000403007c24 */ /* 0x001fca000f8e0200 */
[----:B------:R-:W-:-:S13]  /*0060*/  ISETP.GT.AND P0, PT, R0, 0x101, PT ;  /* 0x000001010000780c */ /* 0x000fda0003f04270 */
[----:B-1----:R-:W-:Y:S05]  /*0070*/  @P0 EXIT ;  /* 0x000000000000094d */ /* 0x002fea0003800000 */
[----:B------:R-:W0:Y:S01]  /*0080*/  LDC.64 R2, c[0x0][0x380] ;  /* 0x0000e000ff027b82 */ /* 0x000e220000000a00 */
[----:B------:R-:W1:Y:S01]  /*0090*/  LDCU.64 UR4, c[0x0][0x358] ;  /* 0x00006b00ff0477ac */ /* 0x000e620008000a00 */
[----:B------:R-:W-:-:S04]  /*00a0*/  IMAD R0, R5, 0x120, R0 ;  /* 0x0000012005007824 */ /* 0x000fc800078e0200 */
[----:B0-----:R-:W-:-:S06]  /*00b0*/  IMAD.WIDE.U32 R2, R0, 0x4, R2 ;  /* 0x0000000400027825 */ /* 0x001fcc00078e0002 */
[----:B-1----:R-:W2:Y:S02]  /*00c0*/  LDG.E.CONSTANT R2, desc[UR4][R2.64] ;  /* 0x0000000402027981 */ /* 0x002ea4000c1e9900 */
[----:B--2---:R-:W-:-:S04]  /*00d0*/  LOP3.LUT R4, R2, 0x7, RZ, 0xc0, !PT ;  /* 0x0000000702047812 */ /* 0x004fc800078ec0ff */
[----:B------:R-:W-:-:S13]  /*00e0*/  ISETP.NE.AND P0, PT, R4, 0x4, PT ;  /* 0x000000040400780c */ /* 0x000fda0003f05270 */
[----:B------:R-:W-:Y:S05]  /*00f0*/  @!P0 EXIT ;  /* 0x000000000000894d */ /* 0x000fea0003800000 */
[----:B------:R-:W0:Y:S01]  /*0100*/  LDC.64 R2, c[0x0][0x388] ;  /* 0x0000e200ff027b82 */ /* 0x000e220000000a00 */
[C---:B------:R-:W-:Y:S02]  /*0110*/  IADD3 R11, PT, PT, R0.reuse, 0x12240, RZ ;  /* 0x00012240000b7810 */ /* 0x040fe40007ffe0ff */
[C---:B------:R-:W-:Y:S02]  /*0120*/  IADD3 R13, PT, PT, R0.reuse, 0x24480, RZ ;  /* 0x00024480000d7810 */ /* 0x040fe40007ffe0ff */
[C---:B------:R-:W-:Y:S02]  /*0130*/  IADD3 R15, PT, PT, R0.reuse, 0x5ab40, RZ ;  /* 0x0005ab40000f7810 */ /* 0x040fe40007ffe0ff */
[C---:B------:R-:W-:Y:S02]  /*0140*/  IADD3 R17, PT, PT, R0.reuse, 0x6cd80, RZ ;  /* 0x0006cd8000117810 */ /* 0x040fe40007ffe0ff */
[----:B------:R-:W-:Y:S01]  /*0150*/  IADD3 R19, PT, PT, R0, 0x48900, RZ ;  /* 0x0004890000137810 */ /* 0x000fe20007ffe0ff */
[----:B0-----:R-:W-:-:S04]  /*0160*/  IMAD.WIDE.U32 R10, R11, 0x4, R2 ;  /* 0x000000040b0a7825 */ /* 0x001fc800078e0002 */
[C-C-:B------:R-:W-:Y:S01]  /*0170*/  IMAD.WIDE.U32 R8, R0.reuse, 0x4, R2.reuse ;  /* 0x0000000400087825 */ /* 0x140fe200078e0002 */
[----:B------:R0:W2:Y:S03]  /*0180*/  LDG.E.CONSTANT R4, desc[UR4][R10.64] ;  /* 0x000000040a047981 */ /* 0x0000a6000c1e9900 */
[--C-:B------:R-:W-:Y:S01]  /*0190*/  IMAD.WIDE.U32 R12, R13, 0x4, R2.reuse ;  /* 0x000000040d0c7825 */ /* 0x100fe200078e0002 */
[----:B------:R1:W2:Y:S03]  /*01a0*/  LDG.E.CONSTANT R5, desc[UR4][R8.64] ;  /* 0x0000000408057981 */ /* 0x0002a6000c1e9900 */
[--C-:B------:R-:W-:Y:S01]  /*01b0*/  IMAD.WIDE.U32 R14, R15, 0x4, R2.reuse ;  /* 0x000000040f0e7825 */ /* 0x100fe200078e0002 */
[----:B------:R3:W4:Y:S03]  /*01c0*/  LDG.E.CONSTANT R6, desc[UR4][R12.64] ;  /* 0x000000040c067981 */ /* 0x000726000c1e9900 */
[----:B------:R-:W-:Y:S01]  /*01d0*/  IMAD.WIDE.U32 R16, R17, 0x4, R2 ;  /* 0x0000000411107825 */ /* 0x000fe200078e0002 */
[----:B------:R-:W5:Y:S01]  /*01e0*/  LDG.E.CONSTANT R7, desc[UR4][R14.64] ;  /* 0x000000040e077981 */ /* 0x000f62000c1e9900 */
[----:B------:R-:W-:-:S02]  /*01f0*/  IADD3 R23, PT, PT, R0, 0x91200, RZ ;  /* 0x0009120000177810 */ /* 0x000fc40007ffe0ff */
[--C-:B0-----:R-:W-:Y:S01]  /*0200*/  IMAD.WIDE.U32 R10, R19, 0x4, R2.reuse ;  /* 0x00000004130a7825 */ /* 0x101fe200078e0002 */
[C---:B------:R-:W-:Y:S01]  /*0210*/  IADD3 R21, PT, PT, R0.reuse, 0x7efc0, RZ ;  /* 0x0007efc000157810 */ /* 0x040fe20007ffe0ff */
[----:B------:R-:W5:Y:S02]  /*0220*/  LDG.E.CONSTANT R16, desc[UR4][R16.64] ;  /* 0x0000000410107981 */ /* 0x000f64000c1e9900 */
[--C-:B------:R-:W-:Y:S01]  /*0230*/  IMAD.WIDE.U32 R18, R23, 0x4, R2.reuse ;  /* 0x0000000417127825 */ /* 0x100fe200078e0002 */
[----:B-1----:R-:W-:Y:S01]  /*0240*/  IADD3 R9, PT, PT, R0, 0x366c0, RZ ;  /* 0x000366c000097810 */ /* 0x002fe20007ffe0ff */
[----:B------:R-:W5:Y:S02]  /*0250*/  LDG.E.CONSTANT R10, desc[UR4][R10.64] ;  /* 0x000000040a0a7981 */ /* 0x000f64000c1e9900 */
[--C-:B---3--:R-:W-:Y:S02]  /*0260*/  IMAD.WIDE.U32 R12, R21, 0x4, R2.reuse ;  /* 0x00000004150c7825 */ /* 0x108fe400078e0002 */
[----:B------:R-:W3:Y:S02]  /*0270*/  LDG.E.CONSTANT R18, desc[UR4][R18.64] ;  /* 0x0000000412127981 */ /* 0x000ee4000c1e9900 */
[----:B------:R-:W-:-:S02]  /*0280*/  IMAD.WIDE.U32 R8, R9, 0x4, R2 ;  /* 0x0000000409087825 */ /* 0x000fc400078e0002 */
[----:B------:R-:W3:Y:S01]  /*0290*/  LDG.E.CONSTANT R12, desc[UR4][R12.64] ;  /* 0x000000040c0c7981 */ /* 0x000ee2000c1e9900 */
[----:B------:R-:W0:Y:S03]  /*02a0*/  LDC.64 R2, c[0x0][0x390] ;  /* 0x0000e400ff027b82 */ /* 0x000e260000000a00 */
[----:B------:R-:W3:Y:S01]  /*02b0*/  LDG.E.CONSTANT R8, desc[UR4][R8.64] ;  /* 0x0000000408087981 */ /* 0x000ee2000c1e9900 */
[----:B0-----:R-:W-:-:S04]  /*02c0*/  IMAD.WIDE.U32 R2, R0, 0x4, R2 ;  /* 0x0000000400027825 */ /* 0x001fc800078e0002 */
[----:B--2---:R-:W-:-:S04]  /*02d0*/  FADD R5, R5, R4 ;  /* 0x0000000405057221 */ /* 0x004fc80000000000 */
[----:B----4-:R-:W-:-:S04]  /*02e0*/  FADD R6, R6, R5 ;  /* 0x0000000506067221 */ /* 0x010fc80000000000 */
[----:B-----5:R-:W-:-:S04]  /*02f0*/  FADD R7, R7, R6 ;  /* 0x0000000607077221 */ /* 0x020fc80000000000 */
[----:B------:R-:W-:-:S04]  /*0300*/  FADD R7, R16, R7 ;  /* 0x0000000710077221 */ /* 0x000fc80000000000 */
[----:B------:R-:W-:-:S04]  /*0310*/  FADD R7, R10, R7 ;  /* 0x000000070a077221 */ /* 0x000fc80000000000 */
[----:B---3--:R-:W-:-:S04]  /*0320*/  FADD R7, R18, R7 ;  /* 0x0000000712077221 */ /* 0x008fc80000000000 */
[----:B------:R-:W-:-:S04]  /*0330*/  FADD R7, R12, R7 ;  /* 0x000000070c077221 */ /* 0x000fc80000000000 */
[----:B------:R-:W-:-:S05]  /*0340*/  FADD R7, R8, R7 ;  /* 0x0000000708077221 */ /* 0x000fca0000000000 */
[----:B------:R-:W-:Y:S01]  /*0350*/  STG.E desc[UR4][R2.64], R7 ;  /* 0x0000000702007986 */ /* 0x000fe2000c101904 */
[----:B------:R-:W-:Y:S05]  /*0360*/  EXIT ;  /* 0x000000000000794d */ /* 0x000fea0003800000 */
.L_x_108:
        /* <DEDUP_REMOVED lines=9> */
.L_x_126:


//--------------------- .text._Z20SetInitialConditionsPfS_S_PKfPKi --------------------------
	.section	.text._Z20SetInitialConditionsPfS_S_PKfPKi,"ax",@progbits
	.align	128
        .global         _Z20SetInitialConditionsPfS_S_PKfPKi
        .type           _Z20SetInitialConditionsPfS_S_PKfPKi,@function
        .size           _Z20SetInitialConditionsPfS_S_PKfPKi,(.L_x_127 - _Z20SetInitialConditionsPfS_S_PKfPKi)
        .other          _Z20SetInitialConditionsPfS_S_PKfPKi,@"STO_CUDA_ENTRY STV_DEFAULT"
_Z20SetInitialConditionsPfS_S_PKfPKi:
.text._Z20SetInitialConditionsPfS_S_PKfPKi:
[----:B------:R-:W-:Y:S01]  /*0000*/  LDC R1, c[0x0][0x37c] ;  /* 0x0000df00ff017b82 */ /* 0x000fe20000000800 */
[----:B------:R-:W0:Y:S07]  /*0010*/  S2R R9, SR_TID.X ;  /* 0x0000000000097919 */ /* 0x000e2e0000002100 */
[----:B------:R-:W0:Y:S08]  /*0020*/  S2UR UR4, SR_CTAID.X ;  /* 0x00000000000479c3 */ /* 0x000e300000002500 */
[----:B------:R-:W0:Y:S02]  /*0030*/  LDC R0, c[0x0][0x360] ;  /* 0x0000d800ff007b82 */ /* 0x000e240000000800 */
[----:B0-----:R-:W-:-:S05]  /*0040*/  IMAD R9, R0, UR4, R9 ;  /* 0x0000000400097c24 */ /* 0x001fca000f8e0209 */
[----:B------:R-:W-:-:S13]  /*0050*/  ISETP.GT.AND P0, PT, R9, 0x101, PT ;  /* 0x000001010900780c */ /* 0x000fda0003f04270 */
[----:B------:R-:W-:Y:S05]  /*0060*/  @P0 EXIT ;  /* 0x000000000000094d */ /* 0x000fea0003800000 */
[----:B------:R-:W0:Y:S01]  /*0070*/  S2R R0, SR_CTAID.Y ;  /* 0x0000000000007919 */ /* 0x000e220000002600 */
[----:B------:R-:W1:Y:S01]  /*0080*/  LDC.64 R2, c[0x0][0x388] ;  /* 0x0000e200ff027b82 */ /* 0x000e620000000a00 */
[----:B------:R-:W2:Y:S07]  /*0090*/  LDCU.64 UR4, c[0x0][0x358] ;  /* 0x00006b00ff0477ac */ /* 0x000eae0008000a00 */
[----:B------:R-:W3:Y:S08]  /*00a0*/  LDC.64 R4, c[0x0][0x390] ;  /* 0x0000e400ff047b82 */ /* 0x000ef00000000a00 */
[----:B------:R-:W4:Y:S01]  /*00b0*/  LDC.64 R10, c[0x0][0x398] ;  /* 0x0000e600ff0a7b82 */ /* 0x000f220000000a00 */
[----:B0-----:R-:W-:-:S04]  /*00c0*/  IMAD R9, R0, 0x120, R9 ;  /* 0x0000012000097824 */ /* 0x001fc800078e0209 */
[----:B-1----:R-:W-:-:S04]  /*00d0*/  IMAD.WIDE.U32 R2, R9, 0x4, R2 ;  /* 0x0000000409027825 */ /* 0x002fc800078e0002 */
[C---:B---3--:R-:W-:Y:S01]  /*00e0*/  IMAD.WIDE.U32 R4, R9.reuse, 0x4, R4 ;  /* 0x0000000409047825 */ /* 0x048fe200078e0004 */
[----:B--2---:R-:W2:Y:S03]  /*00f0*/  LDG.E.CONSTANT R6, desc[UR4][R2.64] ;  /* 0x0000000402067981 */ /* 0x004ea6000c1e9900 */
[C---:B----4-:R-:W-:Y:S01]  /*0100*/  IMAD.WIDE.U32 R10, R9.reuse, 0x4, R10 ;  /* 0x00000004090a7825 */ /* 0x050fe200078e000a */
[----:B------:R-:W3:Y:S05]  /*0110*/  LDG.E.CONSTANT R7, desc[UR4][R4.64] ;  /* 0x0000000404077981 */ /* 0x000eea000c1e9900 */
[----:B------:R-:W4:Y:S01]  /*0120*/  LDG.E.CONSTANT R10, desc[UR4][R10.64] ;  /* 0x000000040a0a7981 */ /* 0x000f22000c1e9900 */
[----:B------:R-:W-:Y:S01]  /*0130*/  HFMA2 R17, -RZ, RZ, 2.125, 0 ;  /* 0x40400000ff117431 */ /* 0x000fe200000001ff */
[----:B------:R-:W-:-:S02]  /*0140*/  IADD3 R23, PT, PT, R9, 0x12240, RZ ;  /* 0x0001224009177810 */ /* 0x000fc40007ffe0ff */
[C---:B------:R-:W-:Y:S02]  /*0150*/  IADD3 R21, PT, PT, R9.reuse, 0x24480, RZ ;  /* 0x0002448009157810 */ /* 0x040fe40007ffe0ff */
[C---:B------:R-:W-:Y:S02]  /*0160*/  IADD3 R25, PT, PT, R9.reuse, 0x6cd80, RZ ;  /* 0x0006cd8009197810 */ /* 0x040fe40007ffe0ff */
[C---:B------:R-:W-:Y:S02]  /*0170*/  IADD3 R27, PT, PT, R9.reuse, 0x7efc0, RZ ;  /* 0x0007efc0091b7810 */ /* 0x040fe40007ffe0ff */
[----:B------:R-:W-:Y:S01]  /*0180*/  IADD3 R29, PT, PT, R9, 0x91200, RZ ;  /* 0x00091200091d7810 */ /* 0x000fe20007ffe0ff */
[----:B--2---:R-:W-:Y:S01]  /*0190*/  FMUL R0, R6, R6 ;  /* 0x0000000606007220 */ /* 0x004fe20000400000 */
[----:B---3--:R-:W-:-:S03]  /*01a0*/  FMUL R8, R7, R7 ;  /* 0x0000000707087220 */ /* 0x008fc60000400000 */
[----:B------:R-:W-:Y:S01]  /*01b0*/  FMUL R13, R0, -1.5 ;  /* 0xbfc00000000d7820 */ /* 0x000fe20000400000 */
[----:B------:R-:W-:Y:S01]  /*01c0*/  FMUL R15, R8, 1.5 ;  /* 0x3fc00000080f7820 */ /* 0x000fe20000400000 */
[----:B----4-:R-:W-:Y:S01]  /*01d0*/  FMUL R8, R10, 0.44444444775581359863 ;  /* 0x3ee38e390a087820 */ /* 0x010fe20000400000 */
[CC--:B------:R-:W-:Y:S02]  /*01e0*/  FFMA R0, R6.reuse, R17.reuse, 3 ;  /* 0x4040000006007423 */ /* 0x0c0fe40000000011 */
[--C-:B------:R-:W-:Y:S01]  /*01f0*/  FADD R3, R13, -R15.reuse ;  /* 0x8000000f0d037221 */ /* 0x100fe20000000000 */
[C---:B------:R-:W-:Y:S01]  /*0200*/  FFMA R12, R6.reuse, R17, -3 ;  /* 0xc0400000060c7423 */ /* 0x040fe20000000011 */
[--C-:B------:R-:W-:Y:S02]  /*0210*/  FFMA R14, R6, R0, -R15.reuse ;  /* 0x00000000060e7223 */ /* 0x100fe4000000080f */
[----:B------:R-:W-:Y:S01]  /*0220*/  FFMA R8, R8, R3, R8 ;  /* 0x0000000308087223 */ /* 0x000fe20000000008 */
[C---:B------:R-:W-:Y:S01]  /*0230*/  FMUL R0, R6.reuse, 3 ;  /* 0x4040000006007820 */ /* 0x040fe20000400000 */
[----:B------:R-:W0:Y:S01]  /*0240*/  LDC.64 R2, c[0x0][0x380] ;  /* 0x0000e000ff027b82 */ /* 0x000e220000000a00 */
[----:B------:R-:W-:Y:S01]  /*0250*/  FFMA R18, R6, R12, -R15 ;  /* 0x0000000c06127223 */ /* 0x000fe2000000080f */
[CC--:B------:R-:W-:Y:S01]  /*0260*/  FFMA R16, R7.reuse, R17.reuse, 3 ;  /* 0x4040000007107423 */ /* 0x0c0fe20000000011 */
[C---:B------:R-:W-:Y:S01]  /*0270*/  FFMA R12, R7.reuse, R17, -3 ;  /* 0xc0400000070c7423 */ /* 0x040fe20000000011 */
[C-C-:B------:R-:W-:Y:S01]  /*0280*/  FFMA R11, R7.reuse, 9, R0.reuse ;  /* 0x41100000070b7823 */ /* 0x140fe20000000000 */
[C---:B------:R-:W-:Y:S01]  /*0290*/  FFMA R15, R7.reuse, -9, R0 ;  /* 0xc1100000070f7823 */ /* 0x040fe20000000000 */
[----:B------:R-:W-:Y:S01]  /*02a0*/  FMUL R5, R10, 0.11111111193895339966 ;  /* 0x3de38e390a057820 */ /* 0x000fe20000400000 */
[C-C-:B------:R-:W-:Y:S01]  /*02b0*/  FFMA R4, R7.reuse, R16, R13.reuse ;  /* 0x0000001007047223 */ /* 0x140fe2000000000d */
[----:B------:R-:W-:Y:S01]  /*02c0*/  FFMA R20, R7, R12, R13 ;  /* 0x0000000c07147223 */ /* 0x000fe2000000000d */
[----:B------:R-:W-:Y:S01]  /*02d0*/  FADD R13, R11, 3 ;  /* 0x404000000b0d7421 */ /* 0x000fe20000000000 */
[----:B------:R-:W-:Y:S01]  /*02e0*/  FADD R17, R15, -3 ;  /* 0xc04000000f117421 */ /* 0x000fe20000000000 */
[----:B------:R-:W-:Y:S01]  /*02f0*/  FADD R11, R11, -3 ;  /* 0xc04000000b0b7421 */ /* 0x000fe20000000000 */
[----:B------:R-:W-:Y:S01]  /*0300*/  FADD R15, R15, 3 ;  /* 0x404000000f0f7421 */ /* 0x000fe20000000000 */
[----:B------:R-:W-:Y:S01]  /*0310*/  FFMA R0, R5, R18, R5 ;  /* 0x0000001205007223 */ /* 0x000fe20000000005 */
[C---:B------:R-:W-:Y:S01]  /*0320*/  FMUL R18, R6.reuse, R13 ;  /* 0x0000000d06127220 */ /* 0x040fe20000400000 */
[C---:B------:R-:W-:Y:S01]  /*0330*/  FMUL R17, R6.reuse, R17 ;  /* 0x0000001106117220 */ /* 0x040fe20000400000 */
[C---:B------:R-:W-:Y:S01]  /*0340*/  FMUL R13, R6.reuse, R11 ;  /* 0x0000000b060d7220 */ /* 0x040fe20000400000 */
[----:B------:R-:W-:Y:S01]  /*0350*/  FMUL R19, R6, R15 ;  /* 0x0000000f06137220 */ /* 0x000fe20000400000 */
[CC--:B------:R-:W-:Y:S01]  /*0360*/  FFMA R11, R7.reuse, R16.reuse, R18 ;  /* 0x00000010070b7223 */ /* 0x0c0fe20000000012 */
[C---:B------:R-:W-:Y:S01]  /*0370*/  FFMA R17, R7.reuse, R16, R17 ;  /* 0x0000001007117223 */ /* 0x040fe20000000011 */
[----:B------:R-:W-:Y:S01]  /*0380*/  FMUL R6, R10, 0.027777777984738349915 ;  /* 0x3ce38e390a067820 */ /* 0x000fe20000400000 */
[CC--:B------:R-:W-:Y:S01]  /*0390*/  FFMA R15, R7.reuse, R12.reuse, R13 ;  /* 0x0000000c070f7223 */ /* 0x0c0fe2000000000d */
[----:B------:R-:W-:-:S02]  /*03a0*/  FFMA R19, R7, R12, R19 ;  /* 0x0000000c07137223 */ /* 0x000fc40000000013 */
[C-C-:B------:R-:W-:Y:S01]  /*03b0*/  FFMA R11, R6.reuse, R11, R6.reuse ;  /* 0x0000000b060b7223 */ /* 0x140fe20000000006 */
[C-C-:B------:R-:W-:Y:S01]  /*03c0*/  FFMA R10, R6.reuse, R17, R6.reuse ;  /* 0x00000011060a7223 */ /* 0x140fe20000000006 */
[C-C-:B------:R-:W-:Y:S01]  /*03d0*/  FFMA R7, R6.reuse, R15, R6.reuse ;  /* 0x0000000f06077223 */ /* 0x140fe20000000006 */
[----:B------:R-:W-:Y:S01]  /*03e0*/  FFMA R6, R6, R19, R6 ;  /* 0x0000001306067223 */ /* 0x000fe20000000006 */
[C---:B0-----:R-:W-:Y:S01]  /*03f0*/  IMAD.WIDE.U32 R12, R9.reuse, 0x4, R2 ;  /* 0x00000004090c7825 */ /* 0x041fe200078e0002 */
[----:B------:R-:W-:-:S03]  /*0400*/  IADD3 R19, PT, PT, R9, 0x366c0, RZ ;  /* 0x000366c009137810 */ /* 0x000fc60007ffe0ff */
[----:B------:R-:W-:Y:S01]  /*0410*/  FFMA R14, R5, R14, R5 ;  /* 0x0000000e050e7223 */ /* 0x000fe20000000005 */
[----:B------:R-:W-:Y:S01]  /*0420*/  IADD3 R17, PT, PT, R9, 0x48900, RZ ;  /* 0x0004890009117810 */ /* 0x000fe20007ffe0ff */
[----:B------:R-:W-:-:S04]  /*0430*/  IMAD.WIDE.U32 R22, R23, 0x4, R2 ;  /* 0x0000000417167825 */ /* 0x000fc800078e0002 */
[--C-:B------:R-:W-:Y:S01]  /*0440*/  FFMA R4, R5, R4, R5.reuse ;  /* 0x0000000405047223 */ /* 0x100fe20000000005 */
[----:B------:R-:W-:Y:S01]  /*0450*/  IADD3 R15, PT, PT, R9, 0x5ab40, RZ ;  /* 0x0005ab40090f7810 */ /* 0x000fe20007ffe0ff */
[----:B------:R-:W-:Y:S01]  /*0460*/  FFMA R5, R5, R20, R5 ;  /* 0x0000001405057223 */ /* 0x000fe20000000005 */
[--C-:B------:R-:W-:Y:S01]  /*0470*/  IMAD.WIDE.U32 R20, R21, 0x4, R2.reuse ;  /* 0x0000000415147825 */ /* 0x100fe200078e0002 */
[----:B------:R0:W-:Y:S03]  /*0480*/  STG.E desc[UR4][R12.64], R8 ;  /* 0x000000080c007986 */ /* 0x0001e6000c101904 */
[--C-:B------:R-:W-:Y:S01]  /*0490*/  IMAD.WIDE.U32 R18, R19, 0x4, R2.reuse ;  /* 0x0000000413127825 */ /* 0x100fe200078e0002 */
[----:B------:R1:W-:Y:S03]  /*04a0*/  STG.E desc[UR4][R22.64], R14 ;  /* 0x0000000e16007986 */ /* 0x0003e6000c101904 */
[--C-:B------:R-:W-:Y:S01]  /*04b0*/  IMAD.WIDE.U32 R16, R17, 0x4, R2.reuse ;  /* 0x0000000411107825 */ /* 0x100fe200078e0002 */
[----:B------:R-:W-:Y:S03]  /*04c0*/  STG.E desc[UR4][R20.64], R4 ;  /* 0x0000000414007986 */ /* 0x000fe6000c101904 */
[--C-:B0-----:R-:W-:Y:S01]  /*04d0*/  IMAD.WIDE.U32 R12, R25, 0x4, R2.reuse ;  /* 0x00000004190c7825 */ /* 0x101fe200078e0002 */
[----:B------:R-:W-:Y:S03]  /*04e0*/  STG.E desc[UR4][R18.64], R0 ;  /* 0x0000000012007986 */ /* 0x000fe6000c101904 */
[--C-:B-1----:R-:W-:Y:S01]  /*04f0*/  IMAD.WIDE.U32 R14, R15, 0x4, R2.reuse ;  /* 0x000000040f0e7825 */ /* 0x102fe200078e0002 */
[----:B------:R-:W-:Y:S03]  /*0500*/  STG.E desc[UR4][R16.64], R5 ;  /* 0x0000000510007986 */ /* 0x000fe6000c101904 */
[--C-:B------:R-:W-:Y:S01]  /*0510*/  IMAD.WIDE.U32 R8, R27, 0x4, R2.reuse ;  /* 0x000000041b087825 */ /* 0x100fe200078e0002 */
[----:B------:R-:W-:Y:S03]  /*0520*/  STG.E desc[UR4][R14.64], R11 ;  /* 0x0000000b0e007986 */ /* 0x000fe6000c101904 */
[----:B------:R-:W-:Y:S01]  /*0530*/  IMAD.WIDE.U32 R2, R29, 0x4, R2 ;  /* 0x000000041d027825 */ /* 0x000fe200078e0002 */
[----:B------:R-:W-:Y:S04]  /*0540*/  STG.E desc[UR4][R12.64], R10 ;  /* 0x0000000a0c007986 */ /* 0x000fe8000c101904 */
[----:B------:R-:W-:Y:S04]  /*0550*/  STG.E desc[UR4][R8.64], R7 ;  /* 0x0000000708007986 */ /* 0x000fe8000c101904 */
[----:B------:R-:W-:Y:S01]  /*0560*/  STG.E desc[UR4][R2.64], R6 ;  /* 0x0000000602007986 */ /* 0x000fe2000c101904 */
[----:B------:R-:W-:Y:S05]  /*0570*/  EXIT ;  /* 0x000000000000794d */ /* 0x000fea0003800000 */
.L_x_109:
        /* <DEDUP_REMOVED lines=16> */
.L_x_127:


//--------------------- .nv.global.init           --------------------------
	.section	.nv.global.init,"aw",@progbits
.nv.global.init:
	.type		$str$10,@object
	.size		$str$10,($str$9 - $str$10)
$str$10:
        /*0000*/ 	.byte	0x69, 0x6e, 0x76, 0x61, 0x6c, 0x69, 0x64, 0x20, 0x6e, 0x6f, 0x64, 0x65, 0x20, 0x69, 0x6e, 0x64
        /*0010*/ 	.byte	0x65, 0x78, 0x20, 0x64, 0x65, 0x74, 0x65, 0x63, 0x74, 0x65, 0x64, 0x20, 0x69, 0x6e, 0x20, 0x73
        /*0020*/ 	.byte	0x70, 0x61, 0x72, 0x73, 0x65, 0x20, 0x64, 0x69, 0x73, 0x74, 0x20, 0x25, 0x64, 0x20, 0x28, 0x25
        /*0030*/ 	.byte	0x64, 0x2c, 0x20, 0x25, 0x64, 0x29, 0x0a, 0x00
	.type		$str$9,@object
	.size		$str$9,($str$2 - $str$9)
$str$9:
        /*0038*/ 	.byte	0x69, 0x6e, 0x76, 0x61, 0x6c, 0x69, 0x64, 0x20, 0x6e, 0x6f, 0x64, 0x65, 0x20, 0x69, 0x6e, 0x64
        /*0048*/ 	.byte	0x65, 0x78, 0x20, 0x64, 0x65, 0x74, 0x65, 0x63, 0x74, 0x65, 0x64, 0x20, 0x69, 0x6e, 0x20, 0x73
        /*0058*/ 	.byte	0x70, 0x61, 0x72, 0x73, 0x65, 0x20, 0x63, 0x6f, 0x6c, 0x6c, 0x20, 0x25, 0x64, 0x20, 0x28, 0x25
        /*0068*/ 	.byte	0x64, 0x2c, 0x20, 0x25, 0x64, 0x29, 0x0a, 0x00
	.type		$str$2,@object
	.size		$str$2,($str - $str$2)
$str$2:
        /*0070*/ 	.byte	0x45, 0x52, 0x52, 0x28, 0x73, 0x75, 0x62, 0x64, 0x6f, 0x6d, 0x61, 0x69, 0x6e, 0x3d, 0x30, 0x29
        /*0080*/ 	.byte	0x3a, 0x20, 0x49, 0x6e, 0x76, 0x61, 0x6c, 0x69, 0x64, 0x20, 0x76, 0x61, 0x6c, 0x75, 0x65, 0x20
        /*0090*/ 	.byte	0x6f, 0x66, 0x20, 0x66, 0x4e, 0x20, 0x28, 0x25, 0x66, 0x29, 0x20, 0x61, 0x74, 0x3a, 0x20, 0x28
        /*00a0*/ 	.byte	0x25, 0x64, 0x2c, 0x20, 0x25, 0x64, 0x29, 0x0a, 0x00
	.type		$str,@object
	.size		$str,($str$4 - $str)
$str:
        /*00a9*/ 	.byte	0x45, 0x52, 0x52, 0x28, 0x73, 0x75, 0x62, 0x64, 0x6f, 0x6d, 0x61, 0x69, 0x6e, 0x3d, 0x30, 0x29
        /*00b9*/ 	.byte	0x3a, 0x20, 0x49, 0x6e, 0x76, 0x61, 0x6c, 0x69, 0x64, 0x20, 0x76, 0x61, 0x6c, 0x75, 0x65, 0x20
        /*00c9*/ 	.byte	0x6f, 0x66, 0x20, 0x66, 0x43, 0x20, 0x28, 0x25, 0x66, 0x29, 0x20, 0x61, 0x74, 0x3a, 0x20, 0x28
        /*00d9*/ 	.byte	0x25, 0x64, 0x2c, 0x20, 0x25, 0x64, 0x29, 0x0a, 0x00
	.type		$str$4,@object
	.size		$str$4,($str$1 - $str$4)
$str$4:
        /*00e2*/ 	.byte	0x45, 0x52, 0x52, 0x28, 0x73, 0x75, 0x62, 0x64, 0x6f, 0x6d, 0x61, 0x69, 0x6e, 0x3d, 0x30, 0x29
        /*00f2*/ 	.byte	0x3a, 0x20, 0x49, 0x6e, 0x76, 0x61, 0x6c, 0x69, 0x64, 0x20, 0x76, 0x61, 0x6c, 0x75, 0x65, 0x20
        /*0102*/ 	.byte	0x6f, 0x66, 0x20, 0x66, 0x53, 0x20, 0x28, 0x25, 0x66, 0x29, 0x20, 0x61, 0x74, 0x3a, 0x20, 0x28
        /*0112*/ 	.byte	0x25, 0x64, 0x2c, 0x20, 0x25, 0x64, 0x29, 0x0a, 0x00
	.type		$str$1,@object
	.size		$str$1,($str$3 - $str$1)
$str$1:
        /*011b*/ 	.byte	0x45, 0x52, 0x52, 0x28, 0x73, 0x75, 0x62, 0x64, 0x6f, 0x6d, 0x61, 0x69, 0x6e, 0x3d, 0x30, 0x29
        /*012b*/ 	.byte	0x3a, 0x20, 0x49, 0x6e, 0x76, 0x61, 0x6c, 0x69, 0x64, 0x20, 0x76, 0x61, 0x6c, 0x75, 0x65, 0x20
        /*013b*/ 	.byte	0x6f, 0x66, 0x20, 0x66, 0x45, 0x20, 0x28, 0x25, 0x66, 0x29, 0x20, 0x61, 0x74, 0x3a, 0x20, 0x28
        /*014b*/ 	.byte	0x25, 0x64, 0x2c, 0x20, 0x25, 0x64, 0x29, 0x0a, 0x00
	.type		$str$3,@object
	.size		$str$3,($str$6 - $str$3)
$str$3:
        /*0154*/ 	.byte	0x45, 0x52, 0x52, 0x28, 0x73, 0x75, 0x62, 0x64, 0x6f, 0x6d, 0x61, 0x69, 0x6e, 0x3d, 0x30, 0x29
        /*0164*/ 	.byte	0x3a, 0x20, 0x49, 0x6e, 0x76, 0x61, 0x6c, 0x69, 0x64, 0x20, 0x76, 0x61, 0x6c, 0x75, 0x65, 0x20
        /*0174*/ 	.byte	0x6f, 0x66, 0x20, 0x66, 0x57, 0x20, 0x28, 0x25, 0x66, 0x29, 0x20, 0x61, 0x74, 0x3a, 0x20, 0x28
        /*0184*/ 	.byte	0x25, 0x64, 0x2c, 0x20, 0x25, 0x64, 0x29, 0x0a, 0x00
	.type		$str$6,@object
	.size		$str$6,($str$8 - $str$6)
$str$6:
        /*018d*/ 	.byte	0x45, 0x52, 0x52, 0x28, 0x73, 0x75, 0x62, 0x64, 0x6f, 0x6d, 0x61, 0x69, 0x6e, 0x3d, 0x30, 0x29
        /*019d*/ 	.byte	0x3a, 0x20, 0x49, 0x6e, 0x76, 0x61, 0x6c, 0x69, 0x64, 0x20, 0x76, 0x61, 0x6c, 0x75, 0x65, 0x20
        /*01ad*/ 	.byte	0x6f, 0x66, 0x20, 0x66, 0x4e, 0x57, 0x20, 0x28, 0x25, 0x66, 0x29, 0x20, 0x61, 0x74, 0x3a, 0x20
        /*01bd*/ 	.byte	0x28, 0x25, 0x64, 0x2c, 0x20, 0x25, 0x64, 0x29, 0x0a, 0x00
	.type		$str$8,@object
	.size		$str$8,($str$5 - $str$8)
$str$8:
        /*01c7*/ 	.byte	0x45, 0x52, 0x52, 0x28, 0x73, 0x75, 0x62, 0x64, 0x6f, 0x6d, 0x61, 0x69, 0x6e, 0x3d, 0x30, 0x29
        /*01d7*/ 	.byte	0x3a, 0x20, 0x49, 0x6e, 0x76, 0x61, 0x6c, 0x69, 0x64, 0x20, 0x76, 0x61, 0x6c, 0x75, 0x65, 0x20
        /*01e7*/ 	.byte	0x6f, 0x66, 0x20, 0x66, 0x53, 0x45, 0x20, 0x28, 0x25, 0x66, 0x29, 0x20, 0x61, 0x74, 0x3a, 0x20
        /*01f7*/ 	.byte	0x28, 0x25, 0x64, 0x2c, 0x20, 0x25, 0x64, 0x29, 0x0a, 0x00
	.type		$str$5,@object
	.size		$str$5,($str$7 - $str$5)
$str$5:
        /*0201*/ 	.byte	0x45, 0x52, 0x52, 0x28, 0x73, 0x75, 0x62, 0x64, 0x6f, 0x6d, 0x61, 0x69, 0x6e, 0x3d, 0x30, 0x29
        /*0211*/ 	.byte	0x3a, 0x20, 0x49, 0x6e, 0x76, 0x61, 0x6c, 0x69, 0x64, 0x20, 0x76, 0x61, 0x6c, 0x75, 0x65, 0x20
        /*0221*/ 	.byte	0x6f, 0x66, 0x20, 0x66, 0x4e, 0x45, 0x20, 0x28, 0x25, 0x66, 0x29, 0x20, 0x61, 0x74, 0x3a, 0x20
        /*0231*/ 	.byte	0x28, 0x25, 0x64, 0x2c, 0x20, 0x25, 0x64, 0x29, 0x0a, 0x00
	.type		$str$7,@object
	.size		$str$7,(.L_10 - $str$7)
$str$7:
        /*023b*/ 	.byte	0x45, 0x52, 0x52, 0x28, 0x73, 0x75, 0x62, 0x64, 0x6f, 0x6d, 0x61, 0x69, 0x6e, 0x3d, 0x30, 0x29
        /*024b*/ 	.byte	0x3a, 0x20, 0x49, 0x6e, 0x76, 0x61, 0x6c, 0x69, 0x64, 0x20, 0x76, 0x61, 0x6c, 0x75, 0x65, 0x20
        /*025b*/ 	.byte	0x6f, 0x66, 0x20, 0x66, 0x53, 0x57, 0x20, 0x28, 0x25, 0x66, 0x29, 0x20, 0x61, 0x74, 0x3a, 0x20
        /*026b*/ 	.byte	0x28, 0x25, 0x64, 0x2c, 0x20, 0x25, 0x64, 0x29, 0x0a, 0x00
.L_10:


//--------------------- .nv.shared.reserved.0     --------------------------
	.section	.nv.shared.reserved.0,"aw",@nobits
	.weak		__nv_reservedSMEM_offset_0_alias
	.size		__nv_reservedSMEM_offset_0_alias, 0, 64
	.other		__nv_reservedSMEM_offset_0_alias,@"STO_CUDA_RESERVED_SHARED STV_DEFAULT"
__nv_reservedSMEM_offset_0_alias:
	.zero		0
	.zero		64


//--------------------- .nv.shared._Z19CollideAndPropagatePKiPfS1_S1_S1_S1_i --------------------------
	.section	.nv.shared._Z19CollideAndPropagatePKiPfS1_S1_S1_S1_i,"aw",@nobits
	.sectionflags	@""
	.align	4
.nv.shared._Z19CollideAndPropagatePKiPfS1_S1_S1_S1_i:
	.zero		1792


//--------------------- .nv.constant0._Z29DistributeContinuousMacroDataPfiiiS_ --------------------------
	.section	.nv.constant0._Z29DistributeContinuousMacroDataPfiiiS_,"a",@progbits
	.sectionflags	@""
	.align	4
.nv.constant0._Z29DistributeContinuousMacroDataPfiiiS_:
	.zero		928


//--------------------- .nv.constant0._Z26CollectContinuousMacroDataPfiiiS_ --------------------------
	.section	.nv.constant0._Z26CollectContinuousMacroDataPfiiiS_,"a",@progbits
	.sectionflags	@""
	.align	4
.nv.constant0._Z26CollectContinuousMacroDataPfiiiS_:
	.zero		928


//--------------------- .nv.constant0._Z20DistributeSparseDataPjPfS0_i --------------------------
	.section	.nv.constant0._Z20DistributeSparseDataPjPfS0_i,"a",@progbits
	.sectionflags	@""
	.align	4
.nv.constant0._Z20DistributeSparseDataPjPfS0_i:
	.zero		924


//--------------------- .nv.constant0._Z17CollectSparseDataPjPfS0_i --------------------------
	.section	.nv.constant0._Z17CollectSparseDataPjPfS0_i,"a",@progbits
	.sectionflags	@""
	.align	4
.nv.constant0._Z17CollectSparseDataPjPfS0_i:
	.zero		924


//--------------------- .nv.constant0._Z24DistributeContinuousDataPfiiiS_ --------------------------
	.section	.nv.constant0._Z24DistributeContinuousDataPfiiiS_,"a",@progbits
	.sectionflags	@""
	.align	4
.nv.constant0._Z24DistributeContinuousDataPfiiiS_:
	.zero		928


//--------------------- .nv.constant0._Z21CollectContinuousDataPfiiiS_ --------------------------
	.section	.nv.constant0._Z21CollectContinuousDataPfiiiS_,"a",@progbits
	.sectionflags	@""
	.align	4
.nv.constant0._Z21CollectContinuousDataPfiiiS_:
	.zero		928


//--------------------- .nv.constant0._Z36ApplyMacroPeriodicBoundaryConditionsPfi --------------------------
	.section	.nv.constant0._Z36ApplyMacroPeriodicBoundaryConditionsPfi,"a",@progbits
	.sectionflags	@""
	.align	4
.nv.constant0._Z36ApplyMacroPeriodicBoundaryConditionsPfi:
	.zero		908


//--------------------- .nv.constant0._Z31ApplyPeriodicBoundaryConditionsPfi --------------------------
	.section	.nv.constant0._Z31ApplyPeriodicBoundaryConditionsPfi,"a",@progbits
	.sectionflags	@""
	.align	4
.nv.constant0._Z31ApplyPeriodicBoundaryConditionsPfi:
	.zero		908


//--------------------- .nv.constant0._Z19ComputeForceObjectsPKjS0_PKfPfj --------------------------
	.section	.nv.constant0._Z19ComputeForceObjectsPKjS0_PKfPfj,"a",@progbits
	.sectionflags	@""
	.align	4
.nv.constant0._Z19ComputeForceObjectsPKjS0_PKfPfj:
	.zero		932


//--------------------- .nv.constant0._Z19CollideAndPropagatePKiPfS1_S1_S1_S1_i --------------------------
	.section	.nv.constant0._Z19CollideAndPropagatePKiPfS1_S1_S1_S1_i,"a",@progbits
	.sectionflags	@""
	.align	4
.nv.constant0._Z19CollideAndPropagatePKiPfS1_S1_S1_S1_i:
	.zero		948


//--------------------- .nv.constant0._Z18PrepareMacroFieldsPKiPKfPfi --------------------------
	.section	.nv.constant0._Z18PrepareMacroFieldsPKiPKfPfi,"a",@progbits
	.sectionflags	@""
	.align	4
.nv.constant0._Z18PrepareMacroFieldsPKiPKfPfi:
	.zero		924


//--------------------- .nv.constant0._Z20SetInitialConditionsPfS_S_PKfPKi --------------------------
	.section	.nv.constant0._Z20SetInitialConditionsPfS_S_PKfPKi,"a",@progbits
	.sectionflags	@""
	.align	4
.nv.constant0._Z20SetInitialConditionsPfS_S_PKfPKi:
	.zero		936


//--------------------- SYMBOLS --------------------------

	.type		.nv.reservedSmem.offset0,@object
	.size		.nv.reservedSmem.offset0,0x4
	.type		.nv.reservedSmem.cap,@object
	.size		.nv.reservedSmem.cap,0x4
	.type		vprintf,@function
